	.headerflags	@"EF_CUDA_TEXMODE_UNIFIED EF_CUDA_64BIT_ADDRESS EF_CUDA_ACCELERATORS EF_CUDA_SM90 EF_CUDA_VIRTUAL_SM(EF_CUDA_SM90)"
	.elftype	@"ET_EXEC"


//--------------------- .nv.info                  --------------------------
	.section	.nv.info,"",@"SHT_CUDA_INFO"
	.align	4


	//----- nvinfo : EIATTR_REGCOUNT
	.align		4
        /*0000*/ 	.byte	0x04, 0x2f
        /*0002*/ 	.short	(.L_2 - .L_1)
	.align		4
.L_1:
        /*0004*/ 	.word	index@(triton_red_fused_convolution_native_layer_norm_22)
        /*0008*/ 	.word	0x0000004a


	//----- nvinfo : EIATTR_MIN_STACK_SIZE
	.align		4
.L_2:
        /*000c*/ 	.byte	0x04, 0x12
        /*000e*/ 	.short	(.L_4 - .L_3)
	.align		4
.L_3:
        /*0010*/ 	.word	index@(triton_red_fused_convolution_native_layer_norm_22)
        /*0014*/ 	.word	0x00000000


	//----- nvinfo : EIATTR_FRAME_SIZE
	.align		4
.L_4:
        /*0018*/ 	.byte	0x04, 0x11
        /*001a*/ 	.short	(.L_6 - .L_5)
	.align		4
.L_5:
        /*001c*/ 	.word	index@(triton_red_fused_convolution_native_layer_norm_22)
        /*0020*/ 	.word	0x00000000


	//----- nvinfo : EIATTR_MIN_STACK_SIZE
	.align		4
.L_6:
        /*0024*/ 	.byte	0x04, 0x12
        /*0026*/ 	.short	(.L_8 - .L_7)
	.align		4
.L_7:
        /*0028*/ 	.word	index@(triton_red_fused_convolution_native_layer_norm_22)
        /*002c*/ 	.word	0x00000000
.L_8:


//--------------------- .nv.info.triton_red_fused_convolution_native_layer_norm_22 --------------------------
	.section	.nv.info.triton_red_fused_convolution_native_layer_norm_22,"",@"SHT_CUDA_INFO"
	.sectionflags	@""
	.align	4


	//----- nvinfo : EIATTR_CUDA_API_VERSION
	.align		4
        /*0000*/ 	.byte	0x04, 0x37
        /*0002*/ 	.short	(.L_10 - .L_9)
.L_9:
        /*0004*/ 	.word	0x0000007c


	//----- nvinfo : EIATTR_KPARAM_INFO
	.align		4
.L_10:
        /*0008*/ 	.byte	0x04, 0x17
        /*000a*/ 	.short	(.L_12 - .L_11)
.L_11:
        /*000c*/ 	.word	0x00000000
        /*0010*/ 	.short	0x0008
        /*0012*/ 	.short	0x003c
        /*0014*/ 	.byte	0x00, 0xf0, 0x11, 0x00


	//----- nvinfo : EIATTR_KPARAM_INFO
	.align		4
.L_12:
        /*0018*/ 	.byte	0x04, 0x17
        /*001a*/ 	.short	(.L_14 - .L_13)
.L_13:
        /*001c*/ 	.word	0x00000000
        /*0020*/ 	.short	0x0007
        /*0022*/ 	.short	0x0038
        /*0024*/ 	.byte	0x00, 0xf0, 0x11, 0x00


	//----- nvinfo : EIATTR_KPARAM_INFO
	.align		4
.L_14:
        /*0028*/ 	.byte	0x04, 0x17
        /*002a*/ 	.short	(.L_16 - .L_15)
.L_15:
        /*002c*/ 	.word	0x00000000
        /*0030*/ 	.short	0x0006
        /*0032*/ 	.short	0x0030
        /*0034*/ 	.byte	0x00, 0xf4, 0x21, 0x00


	//----- nvinfo : EIATTR_KPARAM_INFO
	.align		4
.L_16:
        /*0038*/ 	.byte	0x04, 0x17
        /*003a*/ 	.short	(.L_18 - .L_17)
.L_17:
        /*003c*/ 	.word	0x00000000
        /*0040*/ 	.short	0x0005
        /*0042*/ 	.short	0x0028
        /*0044*/ 	.byte	0x00, 0xf4, 0x21, 0x00


	//----- nvinfo : EIATTR_KPARAM_INFO
	.align		4
.L_18:
        /*0048*/ 	.byte	0x04, 0x17
        /*004a*/ 	.short	(.L_20 - .L_19)
.L_19:
        /*004c*/ 	.word	0x00000000
        /*0050*/ 	.short	0x0004
        /*0052*/ 	.short	0x0020
        /*0054*/ 	.byte	0x00, 0xf4, 0x21, 0x00


	//----- nvinfo : EIATTR_KPARAM_INFO
	.align		4
.L_20:
        /*0058*/ 	.byte	0x04, 0x17
        /*005a*/ 	.short	(.L_22 - .L_21)
.L_21:
        /*005c*/ 	.word	0x00000000
        /*0060*/ 	.short	0x0003
        /*0062*/ 	.short	0x0018
        /*0064*/ 	.byte	0x00, 0xf4, 0x21, 0x00


	//----- nvinfo : EIATTR_KPARAM_INFO
	.align		4
.L_22:
        /*0068*/ 	.byte	0x04, 0x17
        /*006a*/ 	.short	(.L_24 - .L_23)
.L_23:
        /*006c*/ 	.word	0x00000000
        /*0070*/ 	.short	0x0002
        /*0072*/ 	.short	0x0010
        /*0074*/ 	.byte	0x00, 0xf4, 0x21, 0x00


	//----- nvinfo : EIATTR_KPARAM_INFO
	.align		4
.L_24:
        /*0078*/ 	.byte	0x04, 0x17
        /*007a*/ 	.short	(.L_26 - .L_25)
.L_25:
        /*007c*/ 	.word	0x00000000
        /*0080*/ 	.short	0x0001
        /*0082*/ 	.short	0x0008
        /*0084*/ 	.byte	0x00, 0xf4, 0x21, 0x00


	//----- nvinfo : EIATTR_KPARAM_INFO
	.align		4
.L_26:
        /*0088*/ 	.byte	0x04, 0x17
        /*008a*/ 	.short	(.L_28 - .L_27)
.L_27:
        /*008c*/ 	.word	0x00000000
        /*0090*/ 	.short	0x0000
        /*0092*/ 	.short	0x0000
        /*0094*/ 	.byte	0x00, 0xf4, 0x21, 0x00


	//----- nvinfo : EIATTR_SPARSE_MMA_MASK
	.align		4
.L_28:
        /*0098*/ 	.byte	0x03, 0x50
        /*009a*/ 	.short	0x0000


	//----- nvinfo : EIATTR_MAXREG_COUNT
	.align		4
        /*009c*/ 	.byte	0x03, 0x1b
        /*009e*/ 	.short	0x0080


	//----- nvinfo : EIATTR_COOP_GROUP_MASK_REGIDS
	.align		4
        /*00a0*/ 	.byte	0x04, 0x29
        /*00a2*/ 	.short	(.L_30 - .L_29)


	//   ....[0]....
.L_29:
        /*00a4*/ 	.word	0xffffffff


	//   ....[1]....
        /*00a8*/ 	.word	0xffffffff


	//   ....[2]....
        /*00ac*/ 	.word	0xffffffff


	//   ....[3]....
        /*00b0*/ 	.word	0xffffffff


	//   ....[4]....
        /*00b4*/ 	.word	0xffffffff


	//   ....[5]....
        /*00b8*/ 	.word	0xffffffff


	//   ....[6]....
        /*00bc*/ 	.word	0xffffffff


	//   ....[7]....
        /*00c0*/ 	.word	0xffffffff


	//   ....[8]....
        /*00c4*/ 	.word	0xffffffff


	//   ....[9]....
        /*00c8*/ 	.word	0xffffffff


	//   ....[10]....
        /*00cc*/ 	.word	0xffffffff


	//   ....[11]....
        /*00d0*/ 	.word	0xffffffff


	//   ....[12]....
        /*00d4*/ 	.word	0xffffffff


	//   ....[13]....
        /*00d8*/ 	.word	0xffffffff


	//   ....[14]....
        /*00dc*/ 	.word	0xffffffff


	//   ....[15]....
        /*00e0*/ 	.word	0xffffffff


	//   ....[16]....
        /*00e4*/ 	.word	0xffffffff


	//   ....[17]....
        /*00e8*/ 	.word	0xffffffff


	//   ....[18]....
        /*00ec*/ 	.word	0xffffffff


	//   ....[19]....
        /*00f0*/ 	.word	0xffffffff


	//   ....[20]....
        /*00f4*/ 	.word	0xffffffff


	//   ....[21]....
        /*00f8*/ 	.word	0xffffffff


	//   ....[22]....
        /*00fc*/ 	.word	0xffffffff


	//   ....[23]....
        /*0100*/ 	.word	0xffffffff


	//----- nvinfo : EIATTR_COOP_GROUP_INSTR_OFFSETS
	.align		4
.L_30:
        /*0104*/ 	.byte	0x04, 0x28
        /*0106*/ 	.short	(.L_32 - .L_31)


	//   ....[0]....
.L_31:
        /*0108*/ 	.word	0x00001110


	//   ....[1]....
        /*010c*/ 	.word	0x00001260


	//   ....[2]....
        /*0110*/ 	.word	0x000015f0


	//   ....[3]....
        /*0114*/ 	.word	0x00001630


	//   ....[4]....
        /*0118*/ 	.word	0x000016c0


	//   ....[5]....
        /*011c*/ 	.word	0x00001720


	//   ....[6]....
        /*0120*/ 	.word	0x00001790


	//   ....[7]....
        /*0124*/ 	.word	0x00001900


	//   ....[8]....
        /*0128*/ 	.word	0x00001950


	//   ....[9]....
        /*012c*/ 	.word	0x00001990


	//   ....[10]....
        /*0130*/ 	.word	0x000019d0


	//   ....[11]....
        /*0134*/ 	.word	0x00001a10


	//   ....[12]....
        /*0138*/ 	.word	0x00001a50


	//   ....[13]....
        /*013c*/ 	.word	0x00001b70


	//   ....[14]....
        /*0140*/ 	.word	0x00001bb0


	//   ....[15]....
        /*0144*/ 	.word	0x00001bf0


	//   ....[16]....
        /*0148*/ 	.word	0x00001c30


	//   ....[17]....
        /*014c*/ 	.word	0x00001c70


	//   ....[18]....
        /*0150*/ 	.word	0x00001ce0


	//   ....[19]....
        /*0154*/ 	.word	0x00001e80


	//   ....[20]....
        /*0158*/ 	.word	0x00001f10


	//   ....[21]....
        /*015c*/ 	.word	0x00001f50


	//   ....[22]....
        /*0160*/ 	.word	0x00001f90


	//   ....[23]....
        /*0164*/ 	.word	0x000021a0


	//----- nvinfo : EIATTR_EXIT_INSTR_OFFSETS
	.align		4
.L_32:
        /*0168*/ 	.byte	0x04, 0x1c
        /*016a*/ 	.short	(.L_34 - .L_33)


	//   ....[0]....
.L_33:
        /*016c*/ 	.word	0x000035d0


	//   ....[1]....
        /*0170*/ 	.word	0x000035f0


	//----- nvinfo : EIATTR_REQNTID
	.align		4
.L_34:
        /*0174*/ 	.byte	0x04, 0x10
        /*0176*/ 	.short	(.L_36 - .L_35)
.L_35:
        /*0178*/ 	.word	0x00000200
        /*017c*/ 	.word	0x00000001
        /*0180*/ 	.word	0x00000001


	//----- nvinfo : EIATTR_CBANK_PARAM_SIZE
	.align		4
.L_36:
        /*0184*/ 	.byte	0x03, 0x19
        /*0186*/ 	.short	0x0040


	//----- nvinfo : EIATTR_PARAM_CBANK
	.align		4
        /*0188*/ 	.byte	0x04, 0x0a
        /*018a*/ 	.short	(.L_38 - .L_37)
	.align		4
.L_37:
        /*018c*/ 	.word	index@(.nv.constant0.triton_red_fused_convolution_native_layer_norm_22)
        /*0190*/ 	.short	0x0210
        /*0192*/ 	.short	0x0040


	//----- nvinfo : EIATTR_SW_WAR
	.align		4
.L_38:
        /*0194*/ 	.byte	0x04, 0x36
        /*0196*/ 	.short	(.L_40 - .L_39)
.L_39:
        /*0198*/ 	.word	0x00000008
.L_40:


//--------------------- .nv.callgraph             --------------------------
	.section	.nv.callgraph,"",@"SHT_CUDA_CALLGRAPH"
	.align	4
	.sectionentsize	8
	.align		4
        /*0000*/ 	.word	0x00000000
	.align		4
        /*0004*/ 	.word	0xffffffff
	.align		4
        /*0008*/ 	.word	0x00000000
	.align		4
        /*000c*/ 	.word	0xfffffffe
	.align		4
        /*0010*/ 	.word	0x00000000
	.align		4
        /*0014*/ 	.word	0xfffffffd
	.align		4
        /*0018*/ 	.word	0x00000000
	.align		4
        /*001c*/ 	.word	0xfffffffc


//--------------------- .nv.constant4             --------------------------
	.section	.nv.constant4,"a",@progbits
	.align	8
	.align		8
.nv.constant4:
        /*0000*/ 	.dword	_$_str


//--------------------- .text.triton_red_fused_convolution_native_layer_norm_22 --------------------------
	.section	.text.triton_red_fused_convolution_native_layer_norm_22,"ax",@progbits
	.sectionflags	@"SHF_BARRIERS=1"
	.align	128
        .global         triton_red_fused_convolution_native_layer_norm_22
        .type           triton_red_fused_convolution_native_layer_norm_22,@function
        .size           triton_red_fused_convolution_native_layer_norm_22,(.L_x_3 - triton_red_fused_convolution_native_layer_norm_22)
        .other          triton_red_fused_convolution_native_layer_norm_22,@"STO_CUDA_ENTRY STV_DEFAULT"
triton_red_fused_convolution_native_layer_norm_22:
.text.triton_red_fused_convolution_native_layer_norm_22:
[----:B------:R-:W0:Y:S02]  /*0000*/  LDC R1, c[0x0][0x28] ;  /* 0x00000a00ff017b82 */ /* 0x000e240000000800 */
[----:B------:R-:W1:Y:S01]  /*0010*/  S2R R7, SR_TID.X ;  /* 0x0000000000077919 */ /* 0x000e620000002100 */
[----:B------:R-:W2:Y:S01]  /*0020*/  LDC.64 R18, c[0x0][0x218] ;  /* 0x00008600ff127b82 */ /* 0x000ea20000000a00 */
[----:B------:R-:W-:Y:S01]  /*0030*/  HFMA2.MMA R63, -RZ, RZ, 0, 0 ;  /* 0x00000000ff3f7435 */ /* 0x000fe200000001ff */
[----:B------:R-:W-:Y:S01]  /*0040*/  CS2R R20, SRZ ;  /* 0x0000000000147805 */ /* 0x000fe2000001ff00 */
[----:B------:R-:W3:Y:S01]  /*0050*/  S2R R2, SR_CTAID.X ;  /* 0x0000000000027919 */ /* 0x000ee20000002500 */
[----:B------:R-:W-:Y:S02]  /*0060*/  CS2R R22, SRZ ;  /* 0x0000000000167805 */ /* 0x000fe4000001ff00 */
[----:B------:R-:W-:Y:S02]  /*0070*/  CS2R R24, SRZ ;  /* 0x0000000000187805 */ /* 0x000fe4000001ff00 */
[----:B------:R-:W-:Y:S02]  /*0080*/  CS2R R26, SRZ ;  /* 0x00000000001a7805 */ /* 0x000fe4000001ff00 */
[----:B------:R-:W-:-:S02]  /*0090*/  CS2R R28, SRZ ;  /* 0x00000000001c7805 */ /* 0x000fc4000001ff00 */
[----:B------:R-:W-:Y:S02]  /*00a0*/  CS2R R30, SRZ ;  /* 0x00000000001e7805 */ /* 0x000fe4000001ff00 */
[----:B------:R-:W-:Y:S02]  /*00b0*/  CS2R R32, SRZ ;  /* 0x0000000000207805 */ /* 0x000fe4000001ff00 */
[----:B------:R-:W-:Y:S02]  /*00c0*/  CS2R R34, SRZ ;  /* 0x0000000000227805 */ /* 0x000fe4000001ff00 */
[----:B------:R-:W-:Y:S02]  /*00d0*/  CS2R R36, SRZ ;  /* 0x0000000000247805 */ /* 0x000fe4000001ff00 */
[----:B------:R-:W-:Y:S02]  /*00e0*/  CS2R R38, SRZ ;  /* 0x0000000000267805 */ /* 0x000fe4000001ff00 */
[----:B------:R-:W-:-:S02]  /*00f0*/  CS2R R40, SRZ ;  /* 0x0000000000287805 */ /* 0x000fc4000001ff00 */
[----:B------:R-:W-:Y:S02]  /*0100*/  CS2R R42, SRZ ;  /* 0x00000000002a7805 */ /* 0x000fe4000001ff00 */
[----:B------:R-:W-:Y:S01]  /*0110*/  MOV R45, RZ ;  /* 0x000000ff002d7202 */ /* 0x000fe20000000f00 */
[----:B------:R-:W-:Y:S01]  /*0120*/  ULDC.64 UR6, c[0x0][0x208] ;  /* 0x0000820000067ab9 */ /* 0x000fe20000000a00 */
[----:B-1----:R-:W-:Y:S02]  /*0130*/  SHF.R.U32.HI R3, RZ, 0x4, R7 ;  /* 0x00000004ff037819 */ /* 0x002fe40000011607 */
[----:B------:R-:W-:Y:S02]  /*0140*/  SHF.L.U32 R0, R7, 0x2, RZ ;  /* 0x0000000207007819 */ /* 0x000fe400000006ff */
[----:B------:R-:W-:Y:S02]  /*0150*/  SGXT.U32 R3, R3, 0x5 ;  /* 0x000000050303781a */ /* 0x000fe40000000000 */
[----:B---3--:R-:W-:-:S02]  /*0160*/  SHF.L.U32 R16, R2, 0x6, RZ ;  /* 0x0000000602107819 */ /* 0x008fc400000006ff */
[-C--:B------:R-:W-:Y:S02]  /*0170*/  LEA R9, R2, R3.reuse, 0x6 ;  /* 0x0000000302097211 */ /* 0x080fe400078e30ff */
[----:B------:R-:W-:Y:S02]  /*0180*/  LOP3.LUT R2, R16, R3, RZ, 0xfc, !PT ;  /* 0x0000000310027212 */ /* 0x000fe400078efcff */
[----:B------:R-:W-:Y:S02]  /*0190*/  LOP3.LUT R3, R16, 0x20, R3, 0xfe, !PT ;  /* 0x0000002010037812 */ /* 0x000fe400078efe03 */
[----:B------:R-:W-:Y:S02]  /*01a0*/  LOP3.LUT R16, R16, 0x3f, R7, 0xf8, !PT ;  /* 0x0000003f10107812 */ /* 0x000fe400078ef807 */
[----:B------:R-:W-:Y:S02]  /*01b0*/  ISETP.GE.AND P2, PT, R3, 0x40, PT ;  /* 0x000000400300780c */ /* 0x000fe40003f46270 */
[----:B------:R-:W-:-:S02]  /*01c0*/  SHF.R.S32.HI R3, RZ, 0x1f, R16 ;  /* 0x0000001fff037819 */ /* 0x000fc40000011410 */
[----:B------:R-:W-:Y:S02]  /*01d0*/  LOP3.LUT R5, R7, 0xf, RZ, 0xc0, !PT ;  /* 0x0000000f07057812 */ /* 0x000fe400078ec0ff */
[----:B------:R-:W-:Y:S02]  /*01e0*/  LOP3.LUT R0, R0, 0x3c, RZ, 0xc0, !PT ;  /* 0x0000003c00007812 */ /* 0x000fe400078ec0ff */
[----:B------:R-:W-:Y:S01]  /*01f0*/  LEA.HI R3, R3, R16, RZ, 0x2 ;  /* 0x0000001003037211 */ /* 0x000fe200078f10ff */
[----:B--2---:R-:W-:Y:S01]  /*0200*/  IMAD.WIDE.U32 R18, R5, 0x10, R18 ;  /* 0x0000001005127825 */ /* 0x004fe200078e0012 */
[----:B------:R-:W-:Y:S02]  /*0210*/  ISETP.GE.AND P1, PT, R2, 0x40, PT ;  /* 0x000000400200780c */ /* 0x000fe40003f26270 */
[----:B------:R-:W-:Y:S01]  /*0220*/  SHF.R.S32.HI R17, RZ, 0x2, R3 ;  /* 0x00000002ff117819 */ /* 0x000fe20000011403 */
[----:B------:R-:W-:-:S10]  /*0230*/  IMAD R0, R9, 0x180, R0 ;  /* 0x0000018009007824 */ /* 0x000fd400078e0200 */
.L_x_1:
[----:B------:R-:W1:Y:S01]  /*0240*/  LDC.64 R2, c[0x0][0x210] ;  /* 0x00008400ff027b82 */ /* 0x000e620000000a00 */
[----:B------:R-:W-:Y:S02]  /*0250*/  IADD3 R47, R0, R21, RZ ;  /* 0x00000015002f7210 */ /* 0x000fe40007ffe0ff */
[----:B------:R-:W-:Y:S02]  /*0260*/  CS2R R8, SRZ ;  /* 0x0000000000087805 */ /* 0x000fe4000001ff00 */
[----:B------:R-:W-:Y:S02]  /*0270*/  CS2R R10, SRZ ;  /* 0x00000000000a7805 */ /* 0x000fe4000001ff00 */
[----:B------:R-:W-:Y:S02]  /*0280*/  CS2R R12, SRZ ;  /* 0x00000000000c7805 */ /* 0x000fe4000001ff00 */
[----:B------:R-:W-:Y:S02]  /*0290*/  IADD3 R49, R47, 0x3000, RZ ;  /* 0x000030002f317810 */ /* 0x000fe40007ffe0ff */
[----:B------:R-:W-:Y:S01]  /*02a0*/  CS2R R14, SRZ ;  /* 0x00000000000e7805 */ /* 0x000fe2000001ff00 */
[----:B------:R-:W2:Y:S01]  /*02b0*/  LDG.E.EL.128 R4, desc[UR6][R18.64] ;  /* 0x0000000612047981 */ /* 0x000ea2000c2e1d00 */
[----:B-1----:R-:W-:-:S04]  /*02c0*/  IMAD.WIDE R46, R47, 0x4, R2 ;  /* 0x000000042f2e7825 */ /* 0x002fc800078e0202 */
[----:B------:R-:W-:Y:S01]  /*02d0*/  IMAD.WIDE R48, R49, 0x4, R2 ;  /* 0x0000000431307825 */ /* 0x000fe200078e0202 */
[----:B------:R-:W3:Y:S04]  /*02e0*/  @!P1 LDG.E.EF.128 R8, desc[UR6][R46.64] ;  /* 0x000000062e089981 */ /* 0x000ee8000c0e1d00 */
[----:B------:R-:W4:Y:S01]  /*02f0*/  @!P2 LDG.E.EF.128 R12, desc[UR6][R48.64] ;  /* 0x00000006300ca981 */ /* 0x000f22000c0e1d00 */
[----:B------:R-:W-:-:S04]  /*0300*/  ISETP.NE.U32.AND P0, PT, R21, RZ, PT ;  /* 0x000000ff1500720c */ /* 0x000fc80003f05070 */
[----:B------:R-:W-:Y:S02]  /*0310*/  ISETP.NE.AND.EX P0, PT, R63, RZ, PT, P0 ;  /* 0x000000ff3f00720c */ /* 0x000fe40003f05300 */
[----:B------:R-:W-:Y:S02]  /*0320*/  CS2R R58, SRZ ;  /* 0x00000000003a7805 */ /* 0x000fe4000001ff00 */
[----:B------:R-:W-:Y:S02]  /*0330*/  MOV R57, RZ ;  /* 0x000000ff00397202 */ /* 0x000fe40000000f00 */
[----:B------:R-:W-:Y:S02]  /*0340*/  CS2R R60, SRZ ;  /* 0x00000000003c7805 */ /* 0x000fe4000001ff00 */
[----:B------:R-:W-:Y:S02]  /*0350*/  MOV R62, RZ ;  /* 0x000000ff003e7202 */ /* 0x000fe40000000f00 */
[----:B------:R-:W-:-:S02]  /*0360*/  MOV R64, RZ ;  /* 0x000000ff00407202 */ /* 0x000fc40000000f00 */
[----:B------:R-:W-:Y:S02]  /*0370*/  MOV R66, RZ ;  /* 0x000000ff00427202 */ /* 0x000fe40000000f00 */
[----:B---3--:R-:W-:Y:S02]  /*0380*/  SEL R44, R9, RZ, !P1 ;  /* 0x000000ff092c7207 */ /* 0x008fe40004800000 */
[----:B------:R-:W-:Y:S02]  /*0390*/  SEL R51, R8, RZ, !P1 ;  /* 0x000000ff08337207 */ /* 0x000fe40004800000 */
[----:B----4-:R-:W-:Y:S02]  /*03a0*/  SEL R9, R12, RZ, !P2 ;  /* 0x000000ff0c097207 */ /* 0x010fe40005000000 */
[----:B------:R-:W-:Y:S02]  /*03b0*/  SEL R12, R13, RZ, !P2 ;  /* 0x000000ff0d0c7207 */ /* 0x000fe40005000000 */
[----:B------:R-:W-:-:S02]  /*03c0*/  SEL R53, R10, RZ, !P1 ;  /* 0x000000ff0a357207 */ /* 0x000fc40004800000 */
[----:B------:R-:W-:Y:S02]  /*03d0*/  SEL R50, R11, RZ, !P1 ;  /* 0x000000ff0b327207 */ /* 0x000fe40004800000 */
[----:B------:R-:W-:Y:S02]  /*03e0*/  SEL R13, R14, RZ, !P2 ;  /* 0x000000ff0e0d7207 */ /* 0x000fe40005000000 */
[----:B------:R-:W-:Y:S01]  /*03f0*/  SEL R14, R15, RZ, !P2 ;  /* 0x000000ff0f0e7207 */ /* 0x000fe20005000000 */
[--C-:B--2---:R-:W-:Y:S01]  /*0400*/  FADD R8, R51, R4.reuse ;  /* 0x0000000433087221 */ /* 0x104fe20000000000 */
[----:B------:R-:W-:Y:S01]  /*0410*/  FADD R4, R9, R4 ;  /* 0x0000000409047221 */ /* 0x000fe20000000000 */
[----:B------:R-:W-:Y:S01]  /*0420*/  FADD R9, R44, R5 ;  /* 0x000000052c097221 */ /* 0x000fe20000000000 */
[--C-:B------:R-:W-:Y:S01]  /*0430*/  FADD R10, R53, R6.reuse ;  /* 0x00000006350a7221 */ /* 0x100fe20000000000 */
[----:B------:R-:W-:Y:S01]  /*0440*/  FADD R11, R50, R7 ;  /* 0x00000007320b7221 */ /* 0x000fe20000000000 */
[----:B------:R-:W-:Y:S01]  /*0450*/  FADD R5, R12, R5 ;  /* 0x000000050c057221 */ /* 0x000fe20000000000 */
[----:B------:R-:W-:Y:S01]  /*0460*/  FADD R6, R13, R6 ;  /* 0x000000060d067221 */ /* 0x000fe20000000000 */
[----:B------:R-:W-:-:S02]  /*0470*/  FADD R7, R14, R7 ;  /* 0x000000070e077221 */ /* 0x000fc40000000000 */
[----:B------:R1:W-:Y:S01]  /*0480*/  @!P1 STG.E.128 desc[UR6][R46.64], R8 ;  /* 0x000000082e009986 */ /* 0x0003e2000c101d06 */
[----:B------:R-:W-:Y:S02]  /*0490*/  MOV R13, 0x3f800000 ;  /* 0x3f800000000d7802 */ /* 0x000fe40000000f00 */
[----:B------:R-:W-:Y:S01]  /*04a0*/  MOV R15, 0x3f800000 ;  /* 0x3f800000000f7802 */ /* 0x000fe20000000f00 */
[----:B------:R2:W-:Y:S01]  /*04b0*/  @!P2 STG.E.128 desc[UR6][R48.64], R4 ;  /* 0x000000043000a986 */ /* 0x0005e2000c101d06 */
[----:B------:R-:W-:Y:S02]  /*04c0*/  MOV R12, 0x3f800000 ;  /* 0x3f800000000c7802 */ /* 0x000fe40000000f00 */
[----:B------:R-:W-:Y:S02]  /*04d0*/  MOV R14, 0x3f800000 ;  /* 0x3f800000000e7802 */ /* 0x000fe40000000f00 */
[----:B------:R-:W-:Y:S02]  /*04e0*/  MOV R44, 0x3f800000 ;  /* 0x3f800000002c7802 */ /* 0x000fe40000000f00 */
[----:B------:R-:W-:-:S02]  /*04f0*/  MOV R51, 0x3f800000 ;  /* 0x3f80000000337802 */ /* 0x000fc40000000f00 */
[----:B------:R-:W-:Y:S02]  /*0500*/  MOV R50, R10 ;  /* 0x0000000a00327202 */ /* 0x000fe40000000f00 */
[----:B------:R-:W-:Y:S02]  /*0510*/  MOV R52, R11 ;  /* 0x0000000b00347202 */ /* 0x000fe40000000f00 */
[----:B------:R-:W-:Y:S02]  /*0520*/  MOV R53, R4 ;  /* 0x0000000400357202 */ /* 0x000fe40000000f00 */
[----:B-1----:R-:W-:Y:S02]  /*0530*/  MOV R47, 0x3f800000 ;  /* 0x3f800000002f7802 */ /* 0x002fe40000000f00 */
[----:B------:R-:W-:Y:S02]  /*0540*/  MOV R46, R8 ;  /* 0x00000008002e7202 */ /* 0x000fe40000000f00 */
[----:B--2---:R-:W-:-:S02]  /*0550*/  MOV R49, 0x3f800000 ;  /* 0x3f80000000317802 */ /* 0x004fc40000000f00 */
[----:B------:R-:W-:Y:S02]  /*0560*/  MOV R48, R9 ;  /* 0x0000000900307202 */ /* 0x000fe40000000f00 */
[----:B------:R-:W-:Y:S02]  /*0570*/  MOV R54, R5 ;  /* 0x0000000500367202 */ /* 0x000fe40000000f00 */
[----:B------:R-:W-:Y:S02]  /*0580*/  MOV R55, R6 ;  /* 0x0000000600377202 */ /* 0x000fe40000000f00 */
[----:B------:R-:W-:Y:S01]  /*0590*/  MOV R56, R7 ;  /* 0x0000000700387202 */ /* 0x000fe20000000f00 */
[----:B------:R-:W-:Y:S06]  /*05a0*/  @!P0 BRA `(.L_x_0) ;  /* 0x0000000400c08947 */ /* 0x000fec0003800000 */
[----:B------:R-:W-:Y:S01]  /*05b0*/  FADD R13, R20, 1 ;  /* 0x3f800000140d7421 */ /* 0x000fe20000000000 */
[----:B------:R-:W-:Y:S01]  /*05c0*/  FADD R58, R8, -R39 ;  /* 0x80000027083a7221 */ /* 0x000fe20000000000 */
[----:B------:R-:W-:Y:S01]  /*05d0*/  FADD R15, R22, 1 ;  /* 0x3f800000160f7421 */ /* 0x000fe20000000000 */
[----:B------:R-:W-:Y:S01]  /*05e0*/  FADD R12, R23, 1 ;  /* 0x3f800000170c7421 */ /* 0x000fe20000000000 */
[C---:B------:R-:W-:Y:S01]  /*05f0*/  FMUL R46, R13.reuse, 0.25 ;  /* 0x3e8000000d2e7820 */ /* 0x040fe20000400000 */
[----:B------:R-:W-:Y:S01]  /*0600*/  FMUL R53, R58, 0.25 ;  /* 0x3e8000003a357820 */ /* 0x000fe20000400000 */
[----:B------:R-:W-:Y:S01]  /*0610*/  FSETP.GT.AND P6, PT, |R13|, 8.50705917302346158658e+37, PT ;  /* 0x7e8000000d00780b */ /* 0x000fe20003fc4200 */
[----:B------:R-:W-:Y:S01]  /*0620*/  FADD R57, R9, -R34 ;  /* 0x8000002209397221 */ /* 0x000fe20000000000 */
[----:B------:R-:W-:Y:S01]  /*0630*/  FSETP.GEU.AND P0, PT, |R15|, 1.175494350822287508e-38, PT ;  /* 0x008000000f00780b */ /* 0x000fe20003f0e200 */
[----:B------:R-:W-:Y:S01]  /*0640*/  FADD R60, R10, -R41 ;  /* 0x800000290a3c7221 */ /* 0x000fe20000000000 */
[----:B------:R-:W-:Y:S01]  /*0650*/  FSETP.GEU.AND P5, PT, |R13|, 1.175494350822287508e-38, PT ;  /* 0x008000000d00780b */ /* 0x000fe20003fae200 */
[C---:B------:R-:W-:Y:S01]  /*0660*/  FMUL R48, R15.reuse, 0.25 ;  /* 0x3e8000000f307820 */ /* 0x040fe20000400000 */
[----:B------:R-:W-:Y:S01]  /*0670*/  FSETP.GT.AND P3, PT, |R15|, 8.50705917302346158658e+37, PT ;  /* 0x7e8000000f00780b */ /* 0x000fe20003f64200 */
[----:B------:R-:W-:Y:S01]  /*0680*/  FMUL R50, R57, 0.25 ;  /* 0x3e80000039327820 */ /* 0x000fe20000400000 */
[----:B------:R-:W-:Y:S01]  /*0690*/  FSEL R46, R46, R13, P6 ;  /* 0x0000000d2e2e7208 */ /* 0x000fe20003000000 */
[----:B------:R-:W-:Y:S01]  /*06a0*/  FADD R47, R24, 1 ;  /* 0x3f800000182f7421 */ /* 0x000fe20000000000 */
[----:B------:R-:W-:Y:S01]  /*06b0*/  FSEL R53, R53, R58, P6 ;  /* 0x0000003a35357208 */ /* 0x000fe20003000000 */
[C---:B------:R-:W-:Y:S01]  /*06c0*/  FMUL R55, R12.reuse, 0.25 ;  /* 0x3e8000000c377820 */ /* 0x040fe20000400000 */
[----:B------:R-:W-:Y:S01]  /*06d0*/  FSETP.GEU.AND P6, PT, |R12|, 1.175494350822287508e-38, PT ;  /* 0x008000000c00780b */ /* 0x000fe20003fce200 */
[----:B------:R-:W-:Y:S01]  /*06e0*/  FMUL R61, R60, 0.25 ;  /* 0x3e8000003c3d7820 */ /* 0x000fe20000400000 */
[----:B------:R-:W-:Y:S01]  /*06f0*/  FADD R14, R25, 1 ;  /* 0x3f800000190e7421 */ /* 0x000fe20000000000 */
[----:B------:R-:W-:Y:S01]  /*0700*/  FSETP.GT.AND P4, PT, |R12|, 8.50705917302346158658e+37, PT ;  /* 0x7e8000000c00780b */ /* 0x000fe20003f84200 */
[----:B------:R-:W-:Y:S01]  /*0710*/  FADD R62, R11, -R38 ;  /* 0x800000260b3e7221 */ /* 0x000fe20000000000 */
[----:B------:R-:W-:Y:S01]  /*0720*/  FSEL R48, R48, R15, P3 ;  /* 0x0000000f30307208 */ /* 0x000fe20001800000 */
[----:B------:R-:W-:Y:S01]  /*0730*/  FADD R64, R4, -R43 ;  /* 0x8000002b04407221 */ /* 0x000fe20000000000 */
[----:B------:R-:W-:Y:S01]  /*0740*/  FSEL R50, R50, R57, P3 ;  /* 0x0000003932327208 */ /* 0x000fe20001800000 */
[----:B------:R-:W-:Y:S01]  /*0750*/  FADD R49, R26, 1 ;  /* 0x3f8000001a317421 */ /* 0x000fe20000000000 */
[----:B------:R-:W-:Y:S01]  /*0760*/  FSETP.GEU.AND P3, PT, |R47|, 1.175494350822287508e-38, PT ;  /* 0x008000002f00780b */ /* 0x000fe20003f6e200 */
[----:B------:R-:W-:Y:S01]  /*0770*/  @!P0 FMUL R48, R48, 16777216 ;  /* 0x4b80000030308820 */ /* 0x000fe20000400000 */
[----:B------:R-:W-:Y:S01]  /*0780*/  FSEL R52, R55, R12, P4 ;  /* 0x0000000c37347208 */ /* 0x000fe20002000000 */
[----:B------:R-:W-:Y:S01]  /*0790*/  @!P5 FMUL R46, R46, 16777216 ;  /* 0x4b8000002e2ed820 */ /* 0x000fe20000400000 */
[----:B------:R-:W-:Y:S01]  /*07a0*/  FSEL R61, R61, R60, P4 ;  /* 0x0000003c3d3d7208 */ /* 0x000fe20002000000 */
[----:B------:R-:W-:Y:S01]  /*07b0*/  @!P5 FMUL R53, R53, 16777216 ;  /* 0x4b8000003535d820 */ /* 0x000fe20000400000 */
[----:B------:R-:W-:Y:S01]  /*07c0*/  FSETP.GEU.AND P4, PT, |R14|, 1.175494350822287508e-38, PT ;  /* 0x008000000e00780b */ /* 0x000fe20003f8e200 */
[C---:B------:R-:W-:Y:S01]  /*07d0*/  FMUL R54, R47.reuse, 0.25 ;  /* 0x3e8000002f367820 */ /* 0x040fe20000400000 */
[----:B------:R-:W-:Y:S01]  /*07e0*/  FSETP.GT.AND P5, PT, |R47|, 8.50705917302346158658e+37, PT ;  /* 0x7e8000002f00780b */ /* 0x000fe20003fa4200 */
[----:B------:R-:W-:Y:S01]  /*07f0*/  @!P0 FMUL R50, R50, 16777216 ;  /* 0x4b80000032328820 */ /* 0x000fe20000400000 */
[----:B------:R-:W-:Y:S01]  /*0800*/  FMUL R65, R62, 0.25 ;  /* 0x3e8000003e417820 */ /* 0x000fe20000400000 */
[----:B------:R-:W-:Y:S01]  /*0810*/  FMUL R67, R14, 0.25 ;  /* 0x3e8000000e437820 */ /* 0x000fe20000400000 */
[----:B------:R-:W-:Y:S01]  /*0820*/  FMUL R69, R64, 0.25 ;  /* 0x3e80000040457820 */ /* 0x000fe20000400000 */
[----:B------:R1:W-:Y:S01]  /*0830*/  MUFU.RCP R55, R48 ;  /* 0x0000003000377308 */ /* 0x0003e20000001000 */
[----:B------:R-:W-:Y:S01]  /*0840*/  FSETP.GT.AND P0, PT, |R14|, 8.50705917302346158658e+37, PT ;  /* 0x7e8000000e00780b */ /* 0x000fe20003f04200 */
[----:B------:R-:W-:Y:S01]  /*0850*/  @!P6 FMUL R52, R52, 16777216 ;  /* 0x4b8000003434e820 */ /* 0x000fe20000400000 */
[----:B------:R-:W-:Y:S01]  /*0860*/  @!P6 FMUL R61, R61, 16777216 ;  /* 0x4b8000003d3de820 */ /* 0x000fe20000400000 */
[----:B------:R-:W-:Y:S01]  /*0870*/  FSEL R54, R54, R47, P5 ;  /* 0x0000002f36367208 */ /* 0x000fe20002800000 */
[----:B------:R-:W-:Y:S01]  /*0880*/  FADD R59, R5, -R40 ;  /* 0x80000028053b7221 */ /* 0x000fe20000000000 */
[----:B------:R-:W-:Y:S01]  /*0890*/  FSETP.GT.AND P6, PT, |R49|, 8.50705917302346158658e+37, PT ;  /* 0x7e8000003100780b */ /* 0x000fe20003fc4200 */
[----:B------:R-:W-:Y:S01]  /*08a0*/  FADD R44, R27, 1 ;  /* 0x3f8000001b2c7421 */ /* 0x000fe20000000000 */
[----:B------:R-:W-:Y:S01]  /*08b0*/  FSEL R56, R65, R62, P5 ;  /* 0x0000003e41387208 */ /* 0x000fe20002800000 */
[----:B-1----:R-:W-:Y:S01]  /*08c0*/  FMUL R48, R49, 0.25 ;  /* 0x3e80000031307820 */ /* 0x002fe20000400000 */
[----:B------:R-:W-:Y:S01]  /*08d0*/  FSEL R67, R67, R14, P0 ;  /* 0x0000000e43437208 */ /* 0x000fe20000000000 */
[----:B------:R-:W-:Y:S01]  /*08e0*/  FADD R51, R28, 1 ;  /* 0x3f8000001c337421 */ /* 0x000fe20000000000 */
[----:B------:R-:W-:Y:S01]  /*08f0*/  FSEL R69, R69, R64, P0 ;  /* 0x0000004045457208 */ /* 0x000fe20000000000 */
[----:B------:R-:W-:Y:S01]  /*0900*/  @!P3 FMUL R54, R54, 16777216 ;  /* 0x4b8000003636b820 */ /* 0x000fe20000400000 */
[----:B------:R-:W-:Y:S01]  /*0910*/  FSEL R66, R48, R49, P6 ;  /* 0x0000003130427208 */ /* 0x000fe20003000000 */
[----:B------:R-:W-:Y:S01]  /*0920*/  FMUL R48, R59, 0.25 ;  /* 0x3e8000003b307820 */ /* 0x000fe20000400000 */
[----:B------:R-:W-:Y:S01]  /*0930*/  FSETP.GEU.AND P5, PT, |R49|, 1.175494350822287508e-38, PT ;  /* 0x008000003100780b */ /* 0x000fe20003fae200 */
[----:B------:R-:W-:Y:S01]  /*0940*/  MUFU.RCP R52, R52 ;  /* 0x0000003400347308 */ /* 0x000fe20000001000 */
[----:B------:R-:W-:Y:S01]  /*0950*/  @!P3 FMUL R56, R56, 16777216 ;  /* 0x4b8000003838b820 */ /* 0x000fe20000400000 */
[----:B------:R-:W-:Y:S01]  /*0960*/  @!P4 FMUL R67, R67, 16777216 ;  /* 0x4b8000004343c820 */ /* 0x000fe20000400000 */
[----:B------:R-:W-:Y:S01]  /*0970*/  @!P4 FMUL R69, R69, 16777216 ;  /* 0x4b8000004545c820 */ /* 0x000fe20000400000 */
[C---:B------:R-:W-:Y:S01]  /*0980*/  FSETP.GEU.AND P3, PT, |R44|.reuse, 1.175494350822287508e-38, PT ;  /* 0x008000002c00780b */ /* 0x040fe20003f6e200 */
[----:B------:R-:W-:Y:S01]  /*0990*/  FMUL R71, R44, 0.25 ;  /* 0x3e8000002c477820 */ /* 0x000fe20000400000 */
[----:B------:R-:W-:-:S02]  /*09a0*/  FSETP.GEU.AND P4, PT, |R51|, 1.175494350822287508e-38, PT ;  /* 0x008000003300780b */ /* 0x000fc40003f8e200 */
[----:B------:R1:W-:Y:S01]  /*09b0*/  MUFU.RCP R65, R54 ;  /* 0x0000003600417308 */ /* 0x0003e20000001000 */
[----:B------:R-:W-:-:S03]  /*09c0*/  FSETP.GT.AND P0, PT, |R44|, 8.50705917302346158658e+37, PT ;  /* 0x7e8000002c00780b */ /* 0x000fc60003f04200 */
[----:B------:R-:W-:Y:S01]  /*09d0*/  @!P5 FMUL R66, R66, 16777216 ;  /* 0x4b8000004242d820 */ /* 0x000fe20000400000 */
[----:B------:R-:W-:-:S03]  /*09e0*/  FSEL R70, R71, R44, P0 ;  /* 0x0000002c47467208 */ /* 0x000fc60000000000 */
[----:B------:R-:W2:Y:S01]  /*09f0*/  MUFU.RCP R46, R46 ;  /* 0x0000002e002e7308 */ /* 0x000ea20000001000 */
[----:B-1----:R-:W-:Y:S01]  /*0a00*/  FSEL R54, R48, R59, P6 ;  /* 0x0000003b30367208 */ /* 0x002fe20003000000 */
[C---:B------:R-:W-:Y:S01]  /*0a10*/  FMUL R48, R51.reuse, 0.25 ;  /* 0x3e80000033307820 */ /* 0x040fe20000400000 */
[----:B------:R-:W-:Y:S01]  /*0a20*/  FSETP.GT.AND P6, PT, |R51|, 8.50705917302346158658e+37, PT ;  /* 0x7e8000003300780b */ /* 0x000fe20003fc4200 */
[----:B------:R-:W-:Y:S02]  /*0a30*/  @!P3 FMUL R70, R70, 16777216 ;  /* 0x4b8000004646b820 */ /* 0x000fe40000400000 */
[----:B------:R-:W-:Y:S02]  /*0a40*/  @!P5 FMUL R54, R54, 16777216 ;  /* 0x4b8000003636d820 */ /* 0x000fe40000400000 */
[----:B------:R1:W-:Y:S01]  /*0a50*/  MUFU.RCP R68, R67 ;  /* 0x0000004300447308 */ /* 0x0003e20000001000 */
[----:B--2---:R-:W-:-:S07]  /*0a60*/  FFMA R46, R46, R53, R39 ;  /* 0x000000352e2e7223 */ /* 0x004fce0000000027 */
[----:B------:R2:W3:Y:S01]  /*0a70*/  MUFU.RCP R71, R66 ;  /* 0x0000004200477308 */ /* 0x0004e20000001000 */
[----:B-1----:R-:W-:Y:S01]  /*0a80*/  FSEL R67, R48, R51, P6 ;  /* 0x0000003330437208 */ /* 0x002fe20003000000 */
[----:B------:R-:W-:Y:S01]  /*0a90*/  FFMA R48, R55, R50, R34 ;  /* 0x0000003237307223 */ /* 0x000fe20000000022 */
[----:B------:R-:W-:Y:S01]  /*0aa0*/  FFMA R50, R52, R61, R41 ;  /* 0x0000003d34327223 */ /* 0x000fe20000000029 */
[----:B------:R-:W-:Y:S01]  /*0ab0*/  FADD R61, R6, -R45 ;  /* 0x8000002d063d7221 */ /* 0x000fe20000000000 */
[----:B------:R-:W-:Y:S01]  /*0ac0*/  FFMA R52, R65, R56, R38 ;  /* 0x0000003841347223 */ /* 0x000fe20000000026 */
[----:B------:R-:W-:Y:S01]  /*0ad0*/  @!P4 FMUL R67, R67, 16777216 ;  /* 0x4b8000004343c820 */ /* 0x000fe20000400000 */
[----:B------:R-:W-:Y:S01]  /*0ae0*/  FADD R8, R8, -R46 ;  /* 0x8000002e08087221 */ /* 0x000fe20000000000 */
[----:B------:R-:W1:Y:S01]  /*0af0*/  MUFU.RCP R70, R70 ;  /* 0x0000004600467308 */ /* 0x000e620000001000 */
[----:B--2---:R-:W-:Y:S01]  /*0b00*/  FADD R66, R7, -R42 ;  /* 0x8000002a07427221 */ /* 0x004fe20000000000 */
[----:B------:R-:W-:Y:S01]  /*0b10*/  FMUL R56, R61, 0.25 ;  /* 0x3e8000003d387820 */ /* 0x000fe20000400000 */
[----:B------:R-:W-:Y:S01]  /*0b20*/  FADD R9, R9, -R48 ;  /* 0x8000003009097221 */ /* 0x000fe20000000000 */
[----:B------:R-:W-:Y:S01]  /*0b30*/  FADD R10, R10, -R50 ;  /* 0x800000320a0a7221 */ /* 0x000fe20000000000 */
[----:B------:R-:W-:Y:S01]  /*0b40*/  FMUL R53, R66, 0.25 ;  /* 0x3e80000042357820 */ /* 0x000fe20000400000 */
[----:B------:R-:W-:Y:S01]  /*0b50*/  FADD R11, R11, -R52 ;  /* 0x800000340b0b7221 */ /* 0x000fe20000000000 */
[----:B------:R-:W-:Y:S01]  /*0b60*/  FSEL R55, R56, R61, P0 ;  /* 0x0000003d38377208 */ /* 0x000fe20000000000 */
[----:B------:R-:W2:Y:S01]  /*0b70*/  MUFU.RCP R67, R67 ;  /* 0x0000004300437308 */ /* 0x000ea20000001000 */
[----:B---3--:R-:W-:Y:S01]  /*0b80*/  FFMA R54, R71, R54, R40 ;  /* 0x0000003647367223 */ /* 0x008fe20000000028 */
[----:B------:R-:W-:Y:S01]  /*0b90*/  FSEL R56, R53, R66, P6 ;  /* 0x0000004235387208 */ /* 0x000fe20003000000 */
[----:B------:R-:W-:Y:S01]  /*0ba0*/  FFMA R53, R68, R69, R43 ;  /* 0x0000004544357223 */ /* 0x000fe2000000002b */
[----:B------:R-:W-:Y:S01]  /*0bb0*/  @!P3 FMUL R55, R55, 16777216 ;  /* 0x4b8000003737b820 */ /* 0x000fe20000400000 */
[----:B------:R-:W-:Y:S01]  /*0bc0*/  FADD R5, R5, -R54 ;  /* 0x8000003605057221 */ /* 0x000fe20000000000 */
[----:B------:R-:W-:Y:S01]  /*0bd0*/  FFMA R58, R58, R8, R29 ;  /* 0x000000083a3a7223 */ /* 0x000fe2000000001d */
[----:B------:R-:W-:Y:S01]  /*0be0*/  @!P4 FMUL R56, R56, 16777216 ;  /* 0x4b8000003838c820 */ /* 0x000fe20000400000 */
[----:B-1----:R-:W-:Y:S01]  /*0bf0*/  FFMA R55, R70, R55, R45 ;  /* 0x0000003746377223 */ /* 0x002fe2000000002d */
[----:B------:R-:W-:Y:S01]  /*0c00*/  FADD R4, R4, -R53 ;  /* 0x8000003504047221 */ /* 0x000fe20000000000 */
[----:B------:R-:W-:Y:S01]  /*0c10*/  FFMA R57, R57, R9, R30 ;  /* 0x0000000939397223 */ /* 0x000fe2000000001e */
[----:B------:R-:W-:Y:S01]  /*0c20*/  FFMA R60, R60, R10, R33 ;  /* 0x0000000a3c3c7223 */ /* 0x000fe20000000021 */
[----:B------:R-:W-:Y:S01]  /*0c30*/  FADD R6, R6, -R55 ;  /* 0x8000003706067221 */ /* 0x000fe20000000000 */
[----:B------:R-:W-:Y:S01]  /*0c40*/  FFMA R62, R62, R11, R35 ;  /* 0x0000000b3e3e7223 */ /* 0x000fe20000000023 */
[----:B------:R-:W-:Y:S01]  /*0c50*/  FFMA R64, R64, R4, R31 ;  /* 0x0000000440407223 */ /* 0x000fe2000000001f */
[----:B--2---:R-:W-:Y:S01]  /*0c60*/  FFMA R56, R67, R56, R42 ;  /* 0x0000003843387223 */ /* 0x004fe2000000002a */
[----:B------:R-:W-:Y:S01]  /*0c70*/  FFMA R59, R59, R5, R32 ;  /* 0x000000053b3b7223 */ /* 0x000fe20000000020 */
[----:B------:R-:W-:-:S02]  /*0c80*/  FFMA R61, R61, R6, R36 ;  /* 0x000000063d3d7223 */ /* 0x000fc40000000024 */
[----:B------:R-:W-:-:S04]  /*0c90*/  FADD R7, R7, -R56 ;  /* 0x8000003807077221 */ /* 0x000fc80000000000 */
[----:B------:R-:W-:-:S07]  /*0ca0*/  FFMA R66, R66, R7, R37 ;  /* 0x0000000742427223 */ /* 0x000fce0000000025 */
.L_x_0:
[----:B------:R-:W-:Y:S02]  /*0cb0*/  IADD3 R21, P0, R21, 0x40, RZ ;  /* 0x0000004015157810 */ /* 0x000fe40007f1e0ff */
[----:B------:R-:W-:Y:S02]  /*0cc0*/  FSEL R39, R46, R39, !P1 ;  /* 0x000000272e277208 */ /* 0x000fe40004800000 */
[----:B------:R-:W-:Y:S02]  /*0cd0*/  IADD3.X R63, RZ, R63, RZ, P0, !PT ;  /* 0x0000003fff3f7210 */ /* 0x000fe400007fe4ff */
[----:B------:R-:W-:Y:S02]  /*0ce0*/  ISETP.GE.U32.AND P0, PT, R21, 0x180, PT ;  /* 0x000001801500780c */ /* 0x000fe40003f06070 */
[----:B------:R-:W-:Y:S02]  /*0cf0*/  FSEL R9, R15, R22, !P1 ;  /* 0x000000160f097208 */ /* 0x000fe40004800000 */
[----:B------:R-:W-:-:S02]  /*0d00*/  ISETP.GE.U32.AND.EX P0, PT, R63, RZ, PT, P0 ;  /* 0x000000ff3f00720c */ /* 0x000fc40003f06100 */
[----:B------:R-:W-:Y:S02]  /*0d10*/  FSEL R47, R47, R24, !P1 ;  /* 0x000000182f2f7208 */ /* 0x000fe40004800000 */
[----:B------:R-:W-:Y:S02]  /*0d20*/  FSEL R46, R14, R25, !P2 ;  /* 0x000000190e2e7208 */ /* 0x000fe40005000000 */
[----:B------:R-:W-:Y:S02]  /*0d30*/  IADD3 R18, P3, R18, 0x100, RZ ;  /* 0x0000010012127810 */ /* 0x000fe40007f7e0ff */
[----:B------:R-:W-:Y:S02]  /*0d40*/  FSEL R44, R44, R27, !P2 ;  /* 0x0000001b2c2c7208 */ /* 0x000fe40005000000 */
[----:B------:R-:W-:Y:S02]  /*0d50*/  FSEL R51, R51, R28, !P2 ;  /* 0x0000001c33337208 */ /* 0x000fe40005000000 */
[----:B------:R-:W-:-:S02]  /*0d60*/  FSEL R34, R48, R34, !P1 ;  /* 0x0000002230227208 */ /* 0x000fc40004800000 */
[----:B------:R-:W-:Y:S02]  /*0d70*/  FSEL R41, R50, R41, !P1 ;  /* 0x0000002932297208 */ /* 0x000fe40004800000 */
[----:B------:R-:W-:Y:S02]  /*0d80*/  FSEL R38, R52, R38, !P1 ;  /* 0x0000002634267208 */ /* 0x000fe40004800000 */
[----:B------:R-:W-:Y:S02]  /*0d90*/  FSEL R43, R53, R43, !P2 ;  /* 0x0000002b352b7208 */ /* 0x000fe40005000000 */
        /* <DEDUP_REMOVED lines=14> */
[----:B------:R-:W-:-:S02]  /*0e80*/  IADD3.X R19, RZ, R19, RZ, P3, !PT ;  /* 0x00000013ff137210 */ /* 0x000fc40001ffe4ff */
[----:B------:R-:W-:Y:S02]  /*0e90*/  MOV R22, R9 ;  /* 0x0000000900167202 */ /* 0x000fe40000000f00 */
[----:B------:R-:W-:Y:S02]  /*0ea0*/  MOV R24, R47 ;  /* 0x0000002f00187202 */ /* 0x000fe40000000f00 */
[----:B------:R-:W-:Y:S02]  /*0eb0*/  MOV R25, R46 ;  /* 0x0000002e00197202 */ /* 0x000fe40000000f00 */
[----:B------:R-:W-:Y:S02]  /*0ec0*/  MOV R27, R44 ;  /* 0x0000002c001b7202 */ /* 0x000fe40000000f00 */
[----:B------:R-:W-:Y:S01]  /*0ed0*/  MOV R28, R51 ;  /* 0x00000033001c7202 */ /* 0x000fe20000000f00 */
[----:B------:R-:W-:Y:S06]  /*0ee0*/  @!P0 BRA `(.L_x_1) ;  /* 0xfffffff000d48947 */ /* 0x000fec000383ffff */
[----:B------:R-:W-:Y:S01]  /*0ef0*/  FADD R7, R20, R9 ;  /* 0x0000000914077221 */ /* 0x000fe20000000000 */
[----:B------:R-:W-:Y:S01]  /*0f00*/  FADD R19, R46, R26 ;  /* 0x0000001a2e137221 */ /* 0x000fe20000000000 */
[----:B------:R-:W-:Y:S01]  /*0f10*/  FMUL R5, R9, 0.25 ;  /* 0x3e80000009057820 */ /* 0x000fe20000400000 */
[----:B------:R-:W-:Y:S01]  /*0f20*/  FADD R8, -R39, R34 ;  /* 0x0000002227087221 */ /* 0x000fe20000000100 */
[C---:B------:R-:W-:Y:S01]  /*0f30*/  FMUL R4, R7.reuse, 0.25 ;  /* 0x3e80000007047820 */ /* 0x040fe20000400000 */
[----:B------:R-:W-:Y:S01]  /*0f40*/  FSETP.GEU.AND P6, PT, |R7|, 1.175494350822287508e-38, PT ;  /* 0x008000000700780b */ /* 0x000fe20003fce200 */
[C---:B------:R-:W-:Y:S01]  /*0f50*/  FMUL R6, R19.reuse, 0.25 ;  /* 0x3e80000013067820 */ /* 0x040fe20000400000 */
[----:B------:R-:W-:Y:S01]  /*0f60*/  FSETP.GEU.AND P0, PT, |R19|, 1.175494350822287508e-38, PT ;  /* 0x008000001300780b */ /* 0x000fe20003f0e200 */
[----:B------:R-:W-:Y:S01]  /*0f70*/  FADD R12, R23, R7 ;  /* 0x00000007170c7221 */ /* 0x000fe20000000000 */
[----:B------:R-:W-:Y:S01]  /*0f80*/  FSETP.GT.AND P3, PT, |R7|, 8.50705917302346158658e+37, PT ;  /* 0x7e8000000700780b */ /* 0x000fe20003f64200 */
[----:B------:R-:W-:Y:S01]  /*0f90*/  FMUL R14, R26, 0.25 ;  /* 0x3e8000001a0e7820 */ /* 0x000fe20000400000 */
[----:B------:R-:W-:Y:S01]  /*0fa0*/  FSETP.GT.AND P4, PT, |R19|, 8.50705917302346158658e+37, PT ;  /* 0x7e8000001300780b */ /* 0x000fe20003f84200 */
[----:B------:R-:W-:Y:S01]  /*0fb0*/  FADD R10, R29, R30 ;  /* 0x0000001e1d0a7221 */ /* 0x000fe20000000000 */
[----:B------:R-:W-:Y:S01]  /*0fc0*/  FSEL R4, R4, R7, P3 ;  /* 0x0000000704047208 */ /* 0x000fe20001800000 */
[----:B------:R-:W-:Y:S01]  /*0fd0*/  FADD R24, R44, R19 ;  /* 0x000000132c187221 */ /* 0x000fe20000000000 */
[----:B------:R-:W-:Y:S01]  /*0fe0*/  FSEL R13, R6, R19, P4 ;  /* 0x00000013060d7208 */ /* 0x000fe20002000000 */
[----:B------:R-:W-:Y:S01]  /*0ff0*/  FMUL R6, R23, 0.25 ;  /* 0x3e80000017067820 */ /* 0x000fe20000400000 */
[----:B------:R-:W-:Y:S01]  /*1000*/  FSEL R9, R5, R9, P3 ;  /* 0x0000000905097208 */ /* 0x000fe20001800000 */
[----:B------:R-:W-:Y:S01]  /*1010*/  @!P6 FMUL R4, R4, 16777216 ;  /* 0x4b8000000404e820 */ /* 0x000fe20000400000 */
[----:B------:R-:W-:Y:S01]  /*1020*/  FMUL R5, R8, R8 ;  /* 0x0000000808057220 */ /* 0x000fe20000400000 */
[----:B------:R-:W-:Y:S01]  /*1030*/  @!P0 FMUL R13, R13, 16777216 ;  /* 0x4b8000000d0d8820 */ /* 0x000fe20000400000 */
[----:B------:R-:W-:Y:S01]  /*1040*/  FSETP.GT.AND P5, PT, |R12|, 8.50705917302346158658e+37, PT ;  /* 0x7e8000000c00780b */ /* 0x000fe20003fa4200 */
[----:B------:R-:W-:Y:S01]  /*1050*/  @!P6 FMUL R9, R9, 16777216 ;  /* 0x4b8000000909e820 */ /* 0x000fe20000400000 */
[----:B------:R-:W-:Y:S01]  /*1060*/  FMUL R11, R20, R5 ;  /* 0x00000005140b7220 */ /* 0x000fe20000400000 */
[----:B------:R-:W1:Y:S01]  /*1070*/  MUFU.RCP R4, R4 ;  /* 0x0000000400047308 */ /* 0x000e620000001000 */
[----:B------:R-:W-:Y:S01]  /*1080*/  FADD R5, R47, R12 ;  /* 0x0000000c2f057221 */ /* 0x000fe20000000000 */
[----:B------:R-:W-:Y:S01]  /*1090*/  FSEL R20, R14, R26, P4 ;  /* 0x0000001a0e147208 */ /* 0x000fe20002000000 */
[----:B------:R-:W-:Y:S01]  /*10a0*/  FADD R22, R31, R32 ;  /* 0x000000201f167221 */ /* 0x000fe20000000000 */
[----:B------:R-:W-:Y:S01]  /*10b0*/  FSETP.GEU.AND P6, PT, |R12|, 1.175494350822287508e-38, PT ;  /* 0x008000000c00780b */ /* 0x000fe20003fce200 */
[----:B------:R-:W-:Y:S01]  /*10c0*/  FMUL R28, R51, 0.25 ;  /* 0x3e800000331c7820 */ /* 0x000fe20000400000 */
[----:B------:R-:W-:Y:S01]  /*10d0*/  FSEL R14, R6, R23, P5 ;  /* 0x00000017060e7208 */ /* 0x000fe20002800000 */
[----:B------:R-:W-:Y:S01]  /*10e0*/  FMUL R6, R47, 0.25 ;  /* 0x3e8000002f067820 */ /* 0x000fe20000400000 */
[----:B------:R2:W3:Y:S01]  /*10f0*/  MUFU.RCP R15, R13 ;  /* 0x0000000d000f7308 */ /* 0x0004e20000001000 */
[C---:B------:R-:W-:Y:S01]  /*1100*/  FSETP.GT.AND P4, PT, |R5|.reuse, 8.50705917302346158658e+37, PT ;  /* 0x7e8000000500780b */ /* 0x040fe20003f84200 */
[----:B------:R-:W4:Y:S01]  /*1110*/  SHFL.BFLY PT, R30, R5, 0x8, 0x1f ;  /* 0x0d001f00051e7f89 */ /* 0x000f2200000e0000 */
[----:B------:R-:W-:Y:S01]  /*1120*/  @!P0 FMUL R20, R20, 16777216 ;  /* 0x4b80000014148820 */ /* 0x000fe20000400000 */
[----:B------:R-:W-:Y:S01]  /*1130*/  FSETP.GEU.AND P0, PT, |R24|, 1.175494350822287508e-38, PT ;  /* 0x008000001800780b */ /* 0x000fe20003f0e200 */
[----:B------:R-:W-:Y:S01]  /*1140*/  FMUL R23, R44, 0.25 ;  /* 0x3e8000002c177820 */ /* 0x000fe20000400000 */
[----:B------:R-:W-:Y:S01]  /*1150*/  FSEL R18, R6, R47, P4 ;  /* 0x0000002f06127208 */ /* 0x000fe20002000000 */
[----:B------:R-:W-:Y:S01]  /*1160*/  FMUL R6, R5, 0.25 ;  /* 0x3e80000005067820 */ /* 0x000fe20000400000 */
[----:B-1----:R-:W-:Y:S01]  /*1170*/  FMUL R4, R4, R9 ;  /* 0x0000000904047220 */ /* 0x002fe20000400000 */
[----:B--2---:R-:W-:Y:S01]  /*1180*/  FMUL R13, R12, 0.25 ;  /* 0x3e8000000c0d7820 */ /* 0x004fe20000400000 */
[C---:B------:R-:W-:Y:S01]  /*1190*/  FMUL R9, R24.reuse, 0.25 ;  /* 0x3e80000018097820 */ /* 0x040fe20000400000 */
[----:B------:R-:W-:Y:S01]  /*11a0*/  FSETP.GT.AND P3, PT, |R24|, 8.50705917302346158658e+37, PT ;  /* 0x7e8000001800780b */ /* 0x000fe20003f64200 */
[----:B------:R-:W-:Y:S01]  /*11b0*/  @!P6 FMUL R14, R14, 16777216 ;  /* 0x4b8000000e0ee820 */ /* 0x000fe20000400000 */
[----:B------:R-:W1:Y:S01]  /*11c0*/  S2UR UR5, SR_CgaCtaId ;  /* 0x00000000000579c3 */ /* 0x000e620000008800 */
[----:B------:R-:W-:Y:S01]  /*11d0*/  FSEL R13, R13, R12, P5 ;  /* 0x0000000c0d0d7208 */ /* 0x000fe20002800000 */
[----:B---3--:R-:W-:Y:S01]  /*11e0*/  FMUL R21, R15, R20 ;  /* 0x000000140f157220 */ /* 0x008fe20000400000 */
[----:B------:R-:W-:Y:S01]  /*11f0*/  FSEL R15, R6, R5, P4 ;  /* 0x00000005060f7208 */ /* 0x000fe20002000000 */
[----:B------:R-:W-:Y:S01]  /*1200*/  FADD R6, R51, R24 ;  /* 0x0000001833067221 */ /* 0x000fe20000000000 */
[----:B------:R-:W-:Y:S01]  /*1210*/  FSETP.NEU.AND P5, PT, R7, RZ, PT ;  /* 0x000000ff0700720b */ /* 0x000fe20003fad000 */
[----:B------:R-:W-:Y:S01]  /*1220*/  @!P6 FMUL R13, R13, 16777216 ;  /* 0x4b8000000d0de820 */ /* 0x000fe20000400000 */
[----:B------:R-:W-:Y:S01]  /*1230*/  FSETP.GEU.AND P4, PT, |R5|, 1.175494350822287508e-38, PT ;  /* 0x008000000500780b */ /* 0x000fe20003f8e200 */
[----:B------:R-:W-:Y:S01]  /*1240*/  FMUL R27, R6, 0.25 ;  /* 0x3e800000061b7820 */ /* 0x000fe20000400000 */
[----:B------:R-:W-:Y:S01]  /*1250*/  FSEL R25, R9, R24, P3 ;  /* 0x0000001809197208 */ /* 0x000fe20001800000 */
[----:B------:R-:W2:Y:S01]  /*1260*/  SHFL.BFLY PT, R31, R6, 0x8, 0x1f ;  /* 0x0d001f00061f7f89 */ /* 0x000ea200000e0000 */
[----:B------:R-:W-:Y:S01]  /*1270*/  FSEL R9, R4, RZ, P5 ;  /* 0x000000ff04097208 */ /* 0x000fe20002800000 */
[----:B------:R-:W3:Y:S01]  /*1280*/  MUFU.RCP R13, R13 ;  /* 0x0000000d000d7308 */ /* 0x000ee20000001000 */
[----:B------:R-:W-:Y:S01]  /*1290*/  FSETP.NEU.AND P5, PT, R19, RZ, PT ;  /* 0x000000ff1300720b */ /* 0x000fe20003fad000 */
[----:B------:R-:W-:Y:S01]  /*12a0*/  @!P0 FMUL R25, R25, 16777216 ;  /* 0x4b80000019198820 */ /* 0x000fe20000400000 */
[C---:B------:R-:W-:Y:S01]  /*12b0*/  FSETP.GEU.AND P6, PT, |R6|.reuse, 1.175494350822287508e-38, PT ;  /* 0x008000000600780b */ /* 0x040fe20003fce200 */
[----:B----4-:R-:W-:Y:S01]  /*12c0*/  FADD R4, R5, R30 ;  /* 0x0000001e05047221 */ /* 0x010fe20000000000 */
[----:B------:R-:W-:Y:S01]  /*12d0*/  FSEL R21, R21, RZ, P5 ;  /* 0x000000ff15157208 */ /* 0x000fe20002800000 */
[----:B------:R-:W-:Y:S01]  /*12e0*/  FADD R20, -R43, R40 ;  /* 0x000000282b147221 */ /* 0x000fe20000000100 */
[----:B------:R-:W-:Y:S01]  /*12f0*/  FSETP.GT.AND P5, PT, |R6|, 8.50705917302346158658e+37, PT ;  /* 0x7e8000000600780b */ /* 0x000fe20003fa4200 */
[----:B------:R-:W-:Y:S01]  /*1300*/  @!P4 FMUL R15, R15, 16777216 ;  /* 0x4b8000000f0fc820 */ /* 0x000fe20000400000 */
[----:B------:R-:W-:Y:S01]  /*1310*/  FSEL R26, R23, R44, P3 ;  /* 0x0000002c171a7208 */ /* 0x000fe20001800000 */
[----:B------:R-:W4:Y:S01]  /*1320*/  MUFU.RCP R25, R25 ;  /* 0x0000001900197308 */ /* 0x000f220000001000 */
[----:B------:R-:W-:Y:S01]  /*1330*/  FSEL R27, R27, R6, P5 ;  /* 0x000000061b1b7208 */ /* 0x000fe20002800000 */
[----:B------:R-:W-:Y:S01]  /*1340*/  @!P4 FMUL R18, R18, 16777216 ;  /* 0x4b8000001212c820 */ /* 0x000fe20000400000 */
[----:B------:R-:W-:Y:S01]  /*1350*/  FSETP.NEU.AND P4, PT, R12, RZ, PT ;  /* 0x000000ff0c00720b */ /* 0x000fe20003f8d000 */
[----:B------:R-:W-:Y:S01]  /*1360*/  @!P0 FMUL R26, R26, 16777216 ;  /* 0x4b8000001a1a8820 */ /* 0x000fe20000400000 */
[----:B---3--:R-:W-:Y:S01]  /*1370*/  FMUL R13, R13, R14 ;  /* 0x0000000e0d0d7220 */ /* 0x008fe20000400000 */
[----:B------:R-:W-:Y:S01]  /*1380*/  @!P6 FMUL R27, R27, 16777216 ;  /* 0x4b8000001b1be820 */ /* 0x000fe20000400000 */
[----:B------:R-:W-:Y:S01]  /*1390*/  FSETP.GT.AND P0, PT, |R4|, 8.50705917302346158658e+37, PT ;  /* 0x7e8000000400780b */ /* 0x000fe20003f04200 */
[----:B------:R-:W3:Y:S01]  /*13a0*/  MUFU.RCP R15, R15 ;  /* 0x0000000f000f7308 */ /* 0x000ee20000001000 */
[----:B------:R-:W-:Y:S01]  /*13b0*/  FFMA R8, R8, R9, R39 ;  /* 0x0000000908087223 */ /* 0x000fe20000000027 */
[----:B------:R-:W-:Y:S01]  /*13c0*/  FMUL R23, R20, R20 ;  /* 0x0000001414177220 */ /* 0x000fe20000400000 */
[----:B------:R-:W-:Y:S01]  /*13d0*/  FSEL R13, R13, RZ, P4 ;  /* 0x000000ff0d0d7208 */ /* 0x000fe20002000000 */
[C---:B------:R-:W-:Y:S01]  /*13e0*/  FMUL R29, R4.reuse, 0.25 ;  /* 0x3e800000041d7820 */ /* 0x040fe20000400000 */
[----:B------:R-:W-:Y:S01]  /*13f0*/  FADD R41, R41, -R8 ;  /* 0x8000000829297221 */ /* 0x000fe20000000000 */
[----:B------:R-:W-:Y:S01]  /*1400*/  FSETP.GEU.AND P3, PT, |R4|, 1.175494350822287508e-38, PT ;  /* 0x008000000400780b */ /* 0x000fe20003f6e200 */
[----:B------:R-:W-:Y:S01]  /*1410*/  FMUL R23, R46, R23 ;  /* 0x000000172e177220 */ /* 0x000fe20000400000 */
[----:B------:R-:W5:Y:S01]  /*1420*/  MUFU.RCP R27, R27 ;  /* 0x0000001b001b7308 */ /* 0x000f620000001000 */
[----:B------:R-:W-:Y:S01]  /*1430*/  FFMA R10, R9, R11, R10 ;  /* 0x0000000b090a7223 */ /* 0x000fe2000000000a */
[C---:B------:R-:W-:Y:S01]  /*1440*/  FFMA R9, R41.reuse, R13, R8 ;  /* 0x0000000d29097223 */ /* 0x040fe20000000008 */
[----:B------:R-:W-:Y:S01]  /*1450*/  FSEL R28, R28, R51, P5 ;  /* 0x000000331c1c7208 */ /* 0x000fe20002800000 */
[----:B------:R-:W-:Y:S01]  /*1460*/  FMUL R8, R41, R41 ;  /* 0x0000002929087220 */ /* 0x000fe20000400000 */
[----:B----4-:R-:W-:Y:S01]  /*1470*/  FMUL R25, R25, R26 ;  /* 0x0000001a19197220 */ /* 0x010fe20000400000 */
[----:B------:R-:W-:Y:S01]  /*1480*/  FFMA R23, R21, R23, R22 ;  /* 0x0000001715177223 */ /* 0x000fe20000000016 */
[----:B------:R-:W-:Y:S01]  /*1490*/  FSETP.NEU.AND P5, PT, R24, RZ, PT ;  /* 0x000000ff1800720b */ /* 0x000fe20003fad000 */
[----:B------:R-:W-:Y:S01]  /*14a0*/  FFMA R20, R20, R21, R43 ;  /* 0x0000001514147223 */ /* 0x000fe2000000002b */
[----:B------:R-:W-:Y:S01]  /*14b0*/  FSEL R29, R29, R4, P0 ;  /* 0x000000041d1d7208 */ /* 0x000fe20000000000 */
[----:B---3--:R-:W-:Y:S01]  /*14c0*/  FMUL R15, R15, R18 ;  /* 0x000000120f0f7220 */ /* 0x008fe20000400000 */
[----:B------:R-:W-:Y:S01]  /*14d0*/  @P0 FMUL R30, R30, 0.25 ;  /* 0x3e8000001e1e0820 */ /* 0x000fe20000400000 */
[----:B------:R-:W-:Y:S01]  /*14e0*/  FADD R10, R33, R10 ;  /* 0x0000000a210a7221 */ /* 0x000fe20000000000 */
[----:B------:R-:W-:Y:S01]  /*14f0*/  FMUL R8, R7, R8 ;  /* 0x0000000807087220 */ /* 0x000fe20000400000 */
[----:B------:R-:W-:Y:S01]  /*1500*/  FSETP.NEU.AND P0, PT, R5, RZ, PT ;  /* 0x000000ff0500720b */ /* 0x000fe20003f0d000 */
[----:B------:R-:W-:Y:S01]  /*1510*/  @!P6 FMUL R28, R28, 16777216 ;  /* 0x4b8000001c1ce820 */ /* 0x000fe20000400000 */
[----:B------:R-:W-:Y:S01]  /*1520*/  FADD R36, R36, R23 ;  /* 0x0000001724247221 */ /* 0x000fe20000000000 */
[----:B------:R-:W-:Y:S01]  /*1530*/  FADD R38, R38, -R9 ;  /* 0x8000000926267221 */ /* 0x000fe20000000000 */
[----:B------:R-:W-:Y:S01]  /*1540*/  FSEL R25, R25, RZ, P5 ;  /* 0x000000ff19197208 */ /* 0x000fe20002800000 */
[----:B--2---:R-:W-:Y:S01]  /*1550*/  FADD R23, R6, R31 ;  /* 0x0000001f06177221 */ /* 0x004fe20000000000 */
[----:B------:R-:W-:Y:S01]  /*1560*/  FADD R45, R45, -R20 ;  /* 0x800000142d2d7221 */ /* 0x000fe20000000000 */
[----:B------:R-:W-:Y:S01]  /*1570*/  FFMA R8, R13, R8, R10 ;  /* 0x000000080d087223 */ /* 0x000fe2000000000a */
[----:B------:R-:W-:Y:S01]  /*1580*/  FSEL R15, R15, RZ, P0 ;  /* 0x000000ff0f0f7208 */ /* 0x000fe20000000000 */
[----:B------:R-:W-:Y:S01]  /*1590*/  @!P3 FMUL R29, R29, 16777216 ;  /* 0x4b8000001d1db820 */ /* 0x000fe20000400000 */
[----:B-----5:R-:W-:Y:S01]  /*15a0*/  FMUL R27, R27, R28 ;  /* 0x0000001c1b1b7220 */ /* 0x020fe20000400000 */
[----:B------:R-:W-:Y:S01]  /*15b0*/  @!P3 FMUL R30, R30, 16777216 ;  /* 0x4b8000001e1eb820 */ /* 0x000fe20000400000 */
[----:B------:R-:W-:Y:S01]  /*15c0*/  FMUL R7, R38, R38 ;  /* 0x0000002626077220 */ /* 0x000fe20000400000 */
[----:B------:R-:W-:Y:S01]  /*15d0*/  FSETP.NEU.AND P3, PT, R6, RZ, PT ;  /* 0x000000ff0600720b */ /* 0x000fe20003f6d000 */
[----:B------:R-:W-:Y:S01]  /*15e0*/  FFMA R11, R45, R25, R20 ;  /* 0x000000192d0b7223 */ /* 0x000fe20000000014 */
[----:B------:R-:W2:Y:S01]  /*15f0*/  SHFL.BFLY PT, R21, R4, 0x4, 0x1f ;  /* 0x0c801f0004157f89 */ /* 0x000ea200000e0000 */
[----:B------:R-:W-:Y:S01]  /*1600*/  FSETP.GEU.AND P0, PT, |R23|, 1.175494350822287508e-38, PT ;  /* 0x008000001700780b */ /* 0x000fe20003f0e200 */
[----:B------:R-:W-:Y:S01]  /*1610*/  FADD R8, R35, R8 ;  /* 0x0000000823087221 */ /* 0x000fe20000000000 */
[----:B------:R-:W-:Y:S01]  /*1620*/  FFMA R9, R38, R15, R9 ;  /* 0x0000000f26097223 */ /* 0x000fe20000000009 */
[----:B------:R-:W3:Y:S01]  /*1630*/  SHFL.BFLY PT, R26, R23, 0x4, 0x1f ;  /* 0x0c801f00171a7f89 */ /* 0x000ee200000e0000 */
[----:B------:R-:W-:Y:S01]  /*1640*/  FMUL R7, R12, R7 ;  /* 0x000000070c077220 */ /* 0x000fe20000400000 */
[----:B------:R-:W-:Y:S01]  /*1650*/  FMUL R14, R45, R45 ;  /* 0x0000002d2d0e7220 */ /* 0x000fe20000400000 */
[----:B------:R-:W-:Y:S01]  /*1660*/  FSEL R27, R27, RZ, P3 ;  /* 0x000000ff1b1b7208 */ /* 0x000fe20001800000 */
[C---:B------:R-:W-:Y:S01]  /*1670*/  FMUL R10, R23.reuse, 0.25 ;  /* 0x3e800000170a7820 */ /* 0x040fe20000400000 */
[--C-:B------:R-:W-:Y:S01]  /*1680*/  FADD R42, R42, -R11.reuse ;  /* 0x8000000b2a2a7221 */ /* 0x100fe20000000000 */
[----:B------:R-:W-:Y:S01]  /*1690*/  FSETP.GT.AND P3, PT, |R23|, 8.50705917302346158658e+37, PT ;  /* 0x7e8000001700780b */ /* 0x000fe20003f64200 */
[----:B------:R-:W-:Y:S01]  /*16a0*/  FFMA R7, R15, R7, R8 ;  /* 0x000000070f077223 */ /* 0x000fe20000000008 */
[----:B------:R-:W-:Y:S01]  /*16b0*/  FMUL R14, R19, R14 ;  /* 0x0000000e130e7220 */ /* 0x000fe20000400000 */
[----:B------:R-:W4:Y:S01]  /*16c0*/  SHFL.BFLY PT, R8, R9, 0x8, 0x1f ;  /* 0x0d001f0009087f89 */ /* 0x000f2200000e0000 */
[----:B------:R-:W-:Y:S01]  /*16d0*/  FFMA R11, R42, R27, R11 ;  /* 0x0000001b2a0b7223 */ /* 0x000fe2000000000b */
[----:B------:R-:W-:Y:S01]  /*16e0*/  FSEL R19, R10, R23, P3 ;  /* 0x000000170a137208 */ /* 0x000fe20001800000 */
[----:B------:R-:W5:Y:S01]  /*16f0*/  MUFU.RCP R29, R29 ;  /* 0x0000001d001d7308 */ /* 0x000f620000001000 */
[----:B------:R-:W-:Y:S01]  /*1700*/  FMUL R13, R42, R42 ;  /* 0x0000002a2a0d7220 */ /* 0x000fe20000400000 */
[----:B------:R-:W-:Y:S01]  /*1710*/  FFMA R14, R25, R14, R36 ;  /* 0x0000000e190e7223 */ /* 0x000fe20000000024 */
[----:B------:R-:W1:Y:S01]  /*1720*/  SHFL.BFLY PT, R20, R11, 0x8, 0x1f ;  /* 0x0d001f000b147f89 */ /* 0x000e6200000e0000 */
[----:B------:R-:W-:Y:S01]  /*1730*/  @!P0 FMUL R19, R19, 16777216 ;  /* 0x4b80000013138820 */ /* 0x000fe20000400000 */
[----:B------:R-:W-:Y:S01]  /*1740*/  FMUL R13, R24, R13 ;  /* 0x0000000d180d7220 */ /* 0x000fe20000400000 */
[C---:B------:R-:W-:Y:S01]  /*1750*/  FSETP.NEU.AND P5, PT, R4.reuse, RZ, PT ;  /* 0x000000ff0400720b */ /* 0x040fe20003fad000 */
[----:B------:R-:W-:Y:S01]  /*1760*/  @P3 FMUL R31, R31, 0.25 ;  /* 0x3e8000001f1f3820 */ /* 0x000fe20000400000 */
[----:B------:R-:W4:Y:S01]  /*1770*/  MUFU.RCP R24, R19 ;  /* 0x0000001300187308 */ /* 0x000f220000001000 */
[----:B--2---:R-:W-:Y:S01]  /*1780*/  FADD R15, R4, R21 ;  /* 0x00000015040f7221 */ /* 0x004fe20000000000 */
[----:B------:R-:W2:Y:S01]  /*1790*/  SHFL.BFLY PT, R10, R7, 0x8, 0x1f ;  /* 0x0d001f00070a7f89 */ /* 0x000ea200000e0000 */
[----:B------:R-:W-:Y:S01]  /*17a0*/  @!P0 FMUL R31, R31, 16777216 ;  /* 0x4b8000001f1f8820 */ /* 0x000fe20000400000 */
[----:B---3--:R-:W-:Y:S01]  /*17b0*/  FADD R25, R23, R26 ;  /* 0x0000001a17197221 */ /* 0x008fe20000000000 */
[----:B------:R-:W-:Y:S01]  /*17c0*/  FADD R14, R37, R14 ;  /* 0x0000000e250e7221 */ /* 0x000fe20000000000 */
[----:B------:R-:W-:Y:S01]  /*17d0*/  FSETP.GEU.AND P3, PT, |R15|, 1.175494350822287508e-38, PT ;  /* 0x008000000f00780b */ /* 0x000fe20003f6e200 */
[----:B-----5:R-:W-:Y:S01]  /*17e0*/  FMUL R29, R29, R30 ;  /* 0x0000001e1d1d7220 */ /* 0x020fe20000400000 */
[----:B------:R-:W-:Y:S01]  /*17f0*/  FMUL R12, R15, 0.25 ;  /* 0x3e8000000f0c7820 */ /* 0x000fe20000400000 */
[----:B------:R-:W-:Y:S01]  /*1800*/  FMUL R18, R25, 0.25 ;  /* 0x3e80000019127820 */ /* 0x000fe20000400000 */
[----:B------:R-:W-:Y:S01]  /*1810*/  FSETP.GT.AND P4, PT, |R15|, 8.50705917302346158658e+37, PT ;  /* 0x7e8000000f00780b */ /* 0x000fe20003f84200 */
[----:B------:R-:W-:Y:S01]  /*1820*/  FFMA R13, R27, R13, R14 ;  /* 0x0000000d1b0d7223 */ /* 0x000fe2000000000e */
[----:B------:R-:W-:Y:S01]  /*1830*/  FSEL R29, R29, RZ, P5 ;  /* 0x000000ff1d1d7208 */ /* 0x000fe20002800000 */
[----:B----4-:R-:W-:Y:S01]  /*1840*/  FADD R8, -R9, R8 ;  /* 0x0000000809087221 */ /* 0x010fe20000000100 */
[C---:B------:R-:W-:Y:S01]  /*1850*/  FSETP.GEU.AND P5, PT, |R25|.reuse, 1.175494350822287508e-38, PT ;  /* 0x008000001900780b */ /* 0x040fe20003fae200 */
[----:B------:R-:W-:Y:S01]  /*1860*/  FMUL R24, R24, R31 ;  /* 0x0000001f18187220 */ /* 0x000fe20000400000 */
[----:B------:R-:W-:Y:S01]  /*1870*/  FSETP.GT.AND P6, PT, |R25|, 8.50705917302346158658e+37, PT ;  /* 0x7e8000001900780b */ /* 0x000fe20003fc4200 */
[C---:B------:R-:W-:Y:S01]  /*1880*/  FFMA R9, R8.reuse, R29, R9 ;  /* 0x0000001d08097223 */ /* 0x040fe20000000009 */
[----:B------:R-:W-:Y:S01]  /*1890*/  FSETP.NEU.AND P0, PT, R23, RZ, PT ;  /* 0x000000ff1700720b */ /* 0x000fe20003f0d000 */
[----:B------:R-:W-:Y:S01]  /*18a0*/  FMUL R8, R8, R8 ;  /* 0x0000000808087220 */ /* 0x000fe20000400000 */
[----:B------:R-:W-:Y:S01]  /*18b0*/  FSEL R12, R12, R15, P4 ;  /* 0x0000000f0c0c7208 */ /* 0x000fe20002000000 */
[----:B01----:R-:W-:Y:S01]  /*18c0*/  FADD R20, -R11, R20 ;  /* 0x000000140b147221 */ /* 0x003fe20000000100 */
[----:B------:R-:W-:Y:S01]  /*18d0*/  FSEL R27, R18, R25, P6 ;  /* 0x00000019121b7208 */ /* 0x000fe20003000000 */
[----:B------:R-:W-:Y:S01]  /*18e0*/  FMUL R8, R5, R8 ;  /* 0x0000000805087220 */ /* 0x000fe20000400000 */
[----:B------:R-:W-:Y:S01]  /*18f0*/  FSEL R24, R24, RZ, P0 ;  /* 0x000000ff18187208 */ /* 0x000fe20000000000 */
[----:B------:R-:W0:Y:S01]  /*1900*/  SHFL.BFLY PT, R18, R15, 0x2, 0x1f ;  /* 0x0c401f000f127f89 */ /* 0x000e2200000e0000 */
[----:B------:R-:W-:Y:S01]  /*1910*/  FMUL R5, R20, R20 ;  /* 0x0000001414057220 */ /* 0x000fe20000400000 */
[----:B------:R-:W-:Y:S01]  /*1920*/  @!P3 FMUL R12, R12, 16777216 ;  /* 0x4b8000000c0cb820 */ /* 0x000fe20000400000 */
[----:B------:R-:W-:Y:S01]  /*1930*/  @!P5 FMUL R27, R27, 16777216 ;  /* 0x4b8000001b1bd820 */ /* 0x000fe20000400000 */
[----:B------:R-:W-:Y:S01]  /*1940*/  FFMA R20, R20, R24, R11 ;  /* 0x0000001814147223 */ /* 0x000fe2000000000b */
[----:B------:R-:W1:Y:S01]  /*1950*/  SHFL.BFLY PT, R22, R13, 0x8, 0x1f ;  /* 0x0d001f000d167f89 */ /* 0x000e6200000e0000 */
[----:B------:R3:W4:Y:S01]  /*1960*/  MUFU.RCP R14, R12 ;  /* 0x0000000c000e7308 */ /* 0x0007220000001000 */
[----:B--2---:R-:W-:Y:S01]  /*1970*/  FADD R10, R7, R10 ;  /* 0x0000000a070a7221 */ /* 0x004fe20000000000 */
[----:B------:R-:W-:Y:S01]  /*1980*/  @P6 FMUL R26, R26, 0.25 ;  /* 0x3e8000001a1a6820 */ /* 0x000fe20000400000 */
[----:B------:R-:W2:Y:S01]  /*1990*/  SHFL.BFLY PT, R28, R25, 0x2, 0x1f ;  /* 0x0c401f00191c7f89 */ /* 0x000ea200000e0000 */
[----:B------:R-:W-:Y:S01]  /*19a0*/  @P4 FMUL R21, R21, 0.25 ;  /* 0x3e80000015154820 */ /* 0x000fe20000400000 */
[----:B------:R-:W-:Y:S01]  /*19b0*/  FFMA R8, R29, R8, R10 ;  /* 0x000000081d087223 */ /* 0x000fe2000000000a */
[----:B------:R-:W-:Y:S01]  /*19c0*/  FMUL R6, R6, R5 ;  /* 0x0000000506067220 */ /* 0x000fe20000400000 */
[----:B------:R-:W5:Y:S01]  /*19d0*/  SHFL.BFLY PT, R19, R20, 0x4, 0x1f ;  /* 0x0c801f0014137f89 */ /* 0x000f6200000e0000 */
[----:B------:R-:W1:Y:S01]  /*19e0*/  MUFU.RCP R27, R27 ;  /* 0x0000001b001b7308 */ /* 0x000e620000001000 */
[----:B------:R-:W-:Y:S01]  /*19f0*/  @!P5 FMUL R26, R26, 16777216 ;  /* 0x4b8000001a1ad820 */ /* 0x000fe20000400000 */
[----:B------:R-:W-:Y:S01]  /*1a00*/  @!P3 FMUL R21, R21, 16777216 ;  /* 0x4b8000001515b820 */ /* 0x000fe20000400000 */
[----:B---3--:R-:W3:Y:S01]  /*1a10*/  SHFL.BFLY PT, R12, R9, 0x4, 0x1f ;  /* 0x0c801f00090c7f89 */ /* 0x008ee200000e0000 */
[----:B------:R-:W-:Y:S01]  /*1a20*/  FSETP.NEU.AND P5, PT, R25, RZ, PT ;  /* 0x000000ff1900720b */ /* 0x000fe20003fad000 */
[----:B------:R-:W-:Y:S01]  /*1a30*/  UMOV UR4, 0x400 ;  /* 0x0000040000047882 */ /* 0x000fe20000000000 */
[C---:B------:R-:W-:Y:S01]  /*1a40*/  FSETP.NEU.AND P4, PT, R15.reuse, RZ, PT ;  /* 0x000000ff0f00720b */ /* 0x040fe20003f8d000 */
[----:B------:R-:W3:Y:S01]  /*1a50*/  SHFL.BFLY PT, R5, R8, 0x4, 0x1f ;  /* 0x0c801f0008057f89 */ /* 0x000ee200000e0000 */
[----:B----4-:R-:W-:Y:S01]  /*1a60*/  FMUL R14, R14, R21 ;  /* 0x000000150e0e7220 */ /* 0x010fe20000400000 */
[----:B------:R-:W-:Y:S01]  /*1a70*/  UPRMT UR4, UR5, 0x654, UR4 ;  /* 0x0000065405047896 */ /* 0x000fe20008000004 */
[----:B0-----:R-:W-:Y:S01]  /*1a80*/  FADD R10, R15, R18 ;  /* 0x000000120f0a7221 */ /* 0x001fe20000000000 */
[----:B------:R-:W-:Y:S01]  /*1a90*/  HFMA2.MMA R35, -RZ, RZ, 0.8955078125, -0.052093505859375 ;  /* 0x3b2aaaabff237435 */ /* 0x000fe200000001ff */
[----:B------:R-:W-:-:S02]  /*1aa0*/  CS2R R36, SRZ ;  /* 0x0000000000247805 */ /* 0x000fc4000001ff00 */
[----:B------:R-:W-:Y:S01]  /*1ab0*/  FSEL R14, R14, RZ, P4 ;  /* 0x000000ff0e0e7208 */ /* 0x000fe20002000000 */
[C---:B------:R-:W-:Y:S01]  /*1ac0*/  FMUL R7, R10.reuse, 0.25 ;  /* 0x3e8000000a077820 */ /* 0x040fe20000400000 */
[----:B-1----:R-:W-:Y:S01]  /*1ad0*/  FMUL R27, R27, R26 ;  /* 0x0000001a1b1b7220 */ /* 0x002fe20000400000 */
[C---:B------:R-:W-:Y:S01]  /*1ae0*/  FSETP.GEU.AND P0, PT, |R10|.reuse, 1.175494350822287508e-38, PT ;  /* 0x008000000a00780b */ /* 0x040fe20003f0e200 */
[----:B------:R-:W-:Y:S01]  /*1af0*/  FADD R13, R13, R22 ;  /* 0x000000160d0d7221 */ /* 0x000fe20000000000 */
[----:B------:R-:W-:Y:S01]  /*1b00*/  FSETP.GT.AND P3, PT, |R10|, 8.50705917302346158658e+37, PT ;  /* 0x7e8000000a00780b */ /* 0x000fe20003f64200 */
[----:B--2---:R-:W-:Y:S01]  /*1b10*/  FADD R22, R25, R28 ;  /* 0x0000001c19167221 */ /* 0x004fe20000000000 */
[----:B------:R-:W-:Y:S01]  /*1b20*/  FSEL R27, R27, RZ, P5 ;  /* 0x000000ff1b1b7208 */ /* 0x000fe20002800000 */
[----:B------:R-:W-:Y:S01]  /*1b30*/  FFMA R24, R24, R6, R13 ;  /* 0x0000000618187223 */ /* 0x000fe2000000000d */
[----:B------:R-:W-:Y:S01]  /*1b40*/  FSEL R6, R7, R10, P3 ;  /* 0x0000000a07067208 */ /* 0x000fe20001800000 */
[----:B-----5:R-:W-:Y:S01]  /*1b50*/  FADD R19, -R20, R19 ;  /* 0x0000001314137221 */ /* 0x020fe20000000100 */
[C---:B------:R-:W-:Y:S01]  /*1b60*/  FSETP.GEU.AND P6, PT, |R22|.reuse, 1.175494350822287508e-38, PT ;  /* 0x008000001600780b */ /* 0x040fe20003fce200 */
[----:B------:R-:W0:Y:S01]  /*1b70*/  SHFL.BFLY PT, R13, R10, 0x1, 0x1f ;  /* 0x0c201f000a0d7f89 */ /* 0x000e2200000e0000 */
[C---:B------:R-:W-:Y:S01]  /*1b80*/  FMUL R11, R22.reuse, 0.25 ;  /* 0x3e800000160b7820 */ /* 0x040fe20000400000 */
[----:B---3--:R-:W-:Y:S01]  /*1b90*/  FADD R12, -R9, R12 ;  /* 0x0000000c090c7221 */ /* 0x008fe20000000100 */
[----:B------:R-:W-:Y:S01]  /*1ba0*/  FFMA R20, R19, R27, R20 ;  /* 0x0000001b13147223 */ /* 0x000fe20000000014 */
[----:B------:R-:W1:Y:S01]  /*1bb0*/  SHFL.BFLY PT, R33, R22, 0x1, 0x1f ;  /* 0x0c201f0016217f89 */ /* 0x000e6200000e0000 */
[----:B------:R-:W-:Y:S01]  /*1bc0*/  FSETP.GT.AND P4, PT, |R22|, 8.50705917302346158658e+37, PT ;  /* 0x7e8000001600780b */ /* 0x000fe20003f84200 */
[C---:B------:R-:W-:Y:S01]  /*1bd0*/  FMUL R7, R12.reuse, R12 ;  /* 0x0000000c0c077220 */ /* 0x040fe20000400000 */
[----:B------:R-:W-:Y:S01]  /*1be0*/  FFMA R9, R12, R14, R9 ;  /* 0x0000000e0c097223 */ /* 0x000fe20000000009 */
[----:B------:R-:W2:Y:S01]  /*1bf0*/  SHFL.BFLY PT, R21, R24, 0x4, 0x1f ;  /* 0x0c801f0018157f89 */ /* 0x000ea200000e0000 */
[----:B------:R-:W-:Y:S01]  /*1c00*/  @!P0 FMUL R6, R6, 16777216 ;  /* 0x4b80000006068820 */ /* 0x000fe20000400000 */
[----:B------:R-:W-:Y:S01]  /*1c10*/  FMUL R7, R4, R7 ;  /* 0x0000000704077220 */ /* 0x000fe20000400000 */
[----:B------:R-:W-:Y:S01]  /*1c20*/  FSEL R12, R11, R22, P4 ;  /* 0x000000160b0c7208 */ /* 0x000fe20002000000 */
[----:B------:R-:W3:Y:S01]  /*1c30*/  SHFL.BFLY PT, R29, R20, 0x2, 0x1f ;  /* 0x0c401f00141d7f89 */ /* 0x000ee200000e0000 */
[----:B------:R-:W-:Y:S01]  /*1c40*/  FADD R5, R8, R5 ;  /* 0x0000000508057221 */ /* 0x000fe20000000000 */
[----:B------:R4:W5:Y:S01]  /*1c50*/  MUFU.RCP R11, R6 ;  /* 0x00000006000b7308 */ /* 0x0009620000001000 */
[----:B------:R-:W-:Y:S01]  /*1c60*/  @P3 FMUL R18, R18, 0.25 ;  /* 0x3e80000012123820 */ /* 0x000fe20000400000 */
[----:B------:R-:W3:Y:S01]  /*1c70*/  SHFL.BFLY PT, R4, R9, 0x2, 0x1f ;  /* 0x0c401f0009047f89 */ /* 0x000ee200000e0000 */
[----:B------:R-:W-:Y:S01]  /*1c80*/  FFMA R5, R14, R7, R5 ;  /* 0x000000070e057223 */ /* 0x000fe20000000005 */
[----:B------:R-:W-:Y:S01]  /*1c90*/  @!P6 FMUL R12, R12, 16777216 ;  /* 0x4b8000000c0ce820 */ /* 0x000fe20000400000 */
[----:B------:R-:W-:Y:S01]  /*1ca0*/  @!P0 FMUL R18, R18, 16777216 ;  /* 0x4b80000012128820 */ /* 0x000fe20000400000 */
[----:B------:R-:W-:Y:S01]  /*1cb0*/  @P4 FMUL R28, R28, 0.25 ;  /* 0x3e8000001c1c4820 */ /* 0x000fe20000400000 */
[----:B------:R-:W-:Y:S01]  /*1cc0*/  FMUL R8, R19, R19 ;  /* 0x0000001313087220 */ /* 0x000fe20000400000 */
[----:B------:R1:W3:Y:S01]  /*1cd0*/  MUFU.RCP R31, R12 ;  /* 0x0000000c001f7308 */ /* 0x0002e20000001000 */
[----:B----4-:R-:W4:Y:S01]  /*1ce0*/  SHFL.BFLY PT, R6, R5, 0x2, 0x1f ;  /* 0x0c401f0005067f89 */ /* 0x010f2200000e0000 */
[C---:B------:R-:W-:Y:S01]  /*1cf0*/  FSETP.NEU.AND P0, PT, R10.reuse, RZ, PT ;  /* 0x000000ff0a00720b */ /* 0x040fe20003f0d000 */
[----:B0-----:R-:W-:Y:S01]  /*1d00*/  FADD R7, R10, R13 ;  /* 0x0000000d0a077221 */ /* 0x001fe20000000000 */
[----:B------:R-:W-:Y:S01]  /*1d10*/  @!P6 FMUL R28, R28, 16777216 ;  /* 0x4b8000001c1ce820 */ /* 0x000fe20000400000 */
[----:B------:R-:W-:Y:S01]  /*1d20*/  FMUL R8, R23, R8 ;  /* 0x0000000817087220 */ /* 0x000fe20000400000 */
[C---:B------:R-:W-:Y:S01]  /*1d30*/  FSETP.NEU.AND P4, PT, R22.reuse, RZ, PT ;  /* 0x000000ff1600720b */ /* 0x040fe20003f8d000 */
[----:B-----5:R-:W-:Y:S01]  /*1d40*/  FMUL R11, R11, R18 ;  /* 0x000000120b0b7220 */ /* 0x020fe20000400000 */
[----:B------:R-:W-:Y:S01]  /*1d50*/  FSETP.GEU.AND P3, PT, |R7|, 1.175494350822287508e-38, PT ;  /* 0x008000000700780b */ /* 0x000fe20003f6e200 */
[----:B-1----:R-:W-:Y:S01]  /*1d60*/  FADD R12, R22, R33 ;  /* 0x00000021160c7221 */ /* 0x002fe20000000000 */
[----:B--2---:R-:W-:Y:S01]  /*1d70*/  FADD R24, R24, R21 ;  /* 0x0000001518187221 */ /* 0x004fe20000000000 */
[----:B------:R-:W0:Y:S01]  /*1d80*/  S2R R18, SR_TID.X ;  /* 0x0000000000127919 */ /* 0x000e220000002100 */
[----:B------:R-:W-:-:S02]  /*1d90*/  FSEL R11, R11, RZ, P0 ;  /* 0x000000ff0b0b7208 */ /* 0x000fc40000000000 */
[----:B------:R-:W-:Y:S01]  /*1da0*/  CS2R R38, SRZ ;  /* 0x0000000000267805 */ /* 0x000fe2000001ff00 */
[----:B---3--:R-:W-:Y:S01]  /*1db0*/  FADD R29, -R20, R29 ;  /* 0x0000001d141d7221 */ /* 0x008fe20000000100 */
[----:B------:R-:W-:Y:S01]  /*1dc0*/  FSETP.GT.AND P0, PT, |R7|, 8.50705917302346158658e+37, PT ;  /* 0x7e8000000700780b */ /* 0x000fe20003f04200 */
[----:B------:R-:W-:Y:S01]  /*1dd0*/  FMUL R31, R31, R28 ;  /* 0x0000001c1f1f7220 */ /* 0x000fe20000400000 */
[----:B------:R-:W-:Y:S01]  /*1de0*/  FFMA R24, R27, R8, R24 ;  /* 0x000000081b187223 */ /* 0x000fe20000000018 */
[----:B------:R-:W-:Y:S01]  /*1df0*/  FADD R4, -R9, R4 ;  /* 0x0000000409047221 */ /* 0x000fe20000000100 */
[C---:B------:R-:W-:Y:S01]  /*1e00*/  FSETP.GT.AND P6, PT, |R12|.reuse, 8.50705917302346158658e+37, PT ;  /* 0x7e8000000c00780b */ /* 0x040fe20003fc4200 */
[----:B------:R-:W-:Y:S01]  /*1e10*/  FMUL R8, R29, R29 ;  /* 0x0000001d1d087220 */ /* 0x000fe20000400000 */
[----:B------:R-:W-:Y:S01]  /*1e20*/  FSETP.GEU.AND P5, PT, |R12|, 1.175494350822287508e-38, PT ;  /* 0x008000000c00780b */ /* 0x000fe20003fae200 */
[C---:B------:R-:W-:Y:S01]  /*1e30*/  FFMA R9, R4.reuse, R11, R9 ;  /* 0x0000000b04097223 */ /* 0x040fe20000000009 */
[----:B------:R-:W-:Y:S01]  /*1e40*/  FMUL R4, R4, R4 ;  /* 0x0000000404047220 */ /* 0x000fe20000400000 */
[----:B------:R-:W-:Y:S01]  /*1e50*/  FSEL R31, R31, RZ, P4 ;  /* 0x000000ff1f1f7208 */ /* 0x000fe20002000000 */
[----:B------:R-:W-:Y:S01]  /*1e60*/  FMUL R25, R25, R8 ;  /* 0x0000000819197220 */ /* 0x000fe20000400000 */
[----:B----4-:R-:W-:Y:S01]  /*1e70*/  FADD R6, R5, R6 ;  /* 0x0000000605067221 */ /* 0x010fe20000000000 */
[----:B------:R-:W1:Y:S01]  /*1e80*/  SHFL.BFLY PT, R8, R9, 0x1, 0x1f ;  /* 0x0c201f0009087f89 */ /* 0x000e6200000e0000 */
[----:B------:R-:W-:Y:S01]  /*1e90*/  FMUL R4, R15, R4 ;  /* 0x000000040f047220 */ /* 0x000fe20000400000 */
[----:B------:R-:W-:Y:S01]  /*1ea0*/  FFMA R20, R29, R31, R20 ;  /* 0x0000001f1d147223 */ /* 0x000fe20000000014 */
[C---:B------:R-:W-:Y:S01]  /*1eb0*/  FSETP.NEU.AND P4, PT, R7.reuse, RZ, PT ;  /* 0x000000ff0700720b */ /* 0x040fe20003f8d000 */
[----:B------:R-:W-:Y:S01]  /*1ec0*/  @P0 FMUL R7, R7, 0.25 ;  /* 0x3e80000007070820 */ /* 0x000fe20000400000 */
[----:B------:R-:W-:Y:S01]  /*1ed0*/  @P0 FMUL R13, R13, 0.25 ;  /* 0x3e8000000d0d0820 */ /* 0x000fe20000400000 */
[C---:B------:R-:W-:Y:S01]  /*1ee0*/  FSETP.NEU.AND P0, PT, R12.reuse, RZ, PT ;  /* 0x000000ff0c00720b */ /* 0x040fe20003f0d000 */
[----:B------:R-:W-:Y:S01]  /*1ef0*/  FFMA R6, R11, R4, R6 ;  /* 0x000000040b067223 */ /* 0x000fe20000000006 */
[----:B------:R-:W-:Y:S01]  /*1f00*/  @P6 FMUL R12, R12, 0.25 ;  /* 0x3e8000000c0c6820 */ /* 0x000fe20000400000 */
[----:B------:R-:W2:Y:S01]  /*1f10*/  SHFL.BFLY PT, R15, R20, 0x1, 0x1f ;  /* 0x0c201f00140f7f89 */ /* 0x000ea200000e0000 */
[----:B------:R-:W-:Y:S01]  /*1f20*/  @!P3 FMUL R7, R7, 16777216 ;  /* 0x4b8000000707b820 */ /* 0x000fe20000400000 */
[----:B------:R-:W-:Y:S01]  /*1f30*/  @P6 FMUL R33, R33, 0.25 ;  /* 0x3e80000021216820 */ /* 0x000fe20000400000 */
[----:B------:R-:W-:Y:S01]  /*1f40*/  @!P5 FMUL R12, R12, 16777216 ;  /* 0x4b8000000c0cd820 */ /* 0x000fe20000400000 */
[----:B------:R-:W3:Y:S01]  /*1f50*/  SHFL.BFLY PT, R5, R6, 0x1, 0x1f ;  /* 0x0c201f0006057f89 */ /* 0x000ee200000e0000 */
[----:B------:R-:W4:Y:S01]  /*1f60*/  MUFU.RCP R4, R7 ;  /* 0x0000000700047308 */ /* 0x000f220000001000 */
[----:B------:R-:W-:Y:S01]  /*1f70*/  @!P3 FMUL R13, R13, 16777216 ;  /* 0x4b8000000d0db820 */ /* 0x000fe20000400000 */
[----:B------:R-:W-:Y:S01]  /*1f80*/  @!P5 FMUL R33, R33, 16777216 ;  /* 0x4b8000002121d820 */ /* 0x000fe20000400000 */
[----:B------:R-:W5:Y:S01]  /*1f90*/  SHFL.BFLY PT, R19, R24, 0x2, 0x1f ;  /* 0x0c401f0018137f89 */ /* 0x000f6200000e0000 */
[----:B------:R-:W-:-:S04]  /*1fa0*/  CS2R R26, SRZ ;  /* 0x00000000001a7805 */ /* 0x000fc8000001ff00 */
[----:B------:R-:W3:Y:S01]  /*1fb0*/  MUFU.RCP R12, R12 ;  /* 0x0000000c000c7308 */ /* 0x000ee20000001000 */
[----:B-1----:R-:W-:-:S04]  /*1fc0*/  FADD R8, -R9, R8 ;  /* 0x0000000809087221 */ /* 0x002fc80000000100 */
[----:B------:R-:W-:Y:S01]  /*1fd0*/  FMUL R11, R8, R8 ;  /* 0x00000008080b7220 */ /* 0x000fe20000400000 */
[----:B----4-:R-:W-:Y:S01]  /*1fe0*/  FMUL R4, R4, R13 ;  /* 0x0000000d04047220 */ /* 0x010fe20000400000 */
[----:B------:R-:W-:Y:S02]  /*1ff0*/  SHF.R.S32.HI R13, RZ, 0x1f, R16 ;  /* 0x0000001fff0d7819 */ /* 0x000fe40000011410 */
[----:B------:R-:W-:Y:S01]  /*2000*/  FMUL R11, R10, R11 ;  /* 0x0000000b0a0b7220 */ /* 0x000fe20000400000 */
[----:B--2---:R-:W-:Y:S01]  /*2010*/  FADD R15, -R20, R15 ;  /* 0x0000000f140f7221 */ /* 0x004fe20000000100 */
[----:B0-----:R-:W-:Y:S02]  /*2020*/  SHF.R.U32.HI R10, RZ, 0x4, R18 ;  /* 0x00000004ff0a7819 */ /* 0x001fe40000011612 */
[----:B------:R-:W-:Y:S01]  /*2030*/  FSEL R7, R4, RZ, P4 ;  /* 0x000000ff04077208 */ /* 0x000fe20002000000 */
[----:B---3--:R-:W-:Y:S01]  /*2040*/  FMUL R33, R12, R33 ;  /* 0x000000210c217220 */ /* 0x008fe20000400000 */
[----:B------:R-:W-:Y:S01]  /*2050*/  FADD R6, R6, R5 ;  /* 0x0000000506067221 */ /* 0x000fe20000000000 */
[----:B------:R-:W-:Y:S01]  /*2060*/  FMUL R5, R15, R15 ;  /* 0x0000000f0f057220 */ /* 0x000fe20000400000 */
[----:B------:R-:W-:Y:S01]  /*2070*/  SGXT.U32 R10, R10, 0x5 ;  /* 0x000000050a0a781a */ /* 0x000fe20000000000 */
[----:B------:R-:W-:Y:S01]  /*2080*/  FFMA R4, R8, R7, R9 ;  /* 0x0000000708047223 */ /* 0x000fe20000000009 */
[----:B------:R-:W-:Y:S01]  /*2090*/  FSEL R33, R33, RZ, P0 ;  /* 0x000000ff21217208 */ /* 0x000fe20000000000 */
[----:B------:R-:W-:Y:S01]  /*20a0*/  FMUL R22, R22, R5 ;  /* 0x0000000516167220 */ /* 0x000fe20000400000 */
[----:B------:R-:W-:Y:S01]  /*20b0*/  LEA R10, R10, UR4, 0x2 ;  /* 0x000000040a0a7c11 */ /* 0x000fe2000f8e10ff */
[----:B-----5:R-:W-:Y:S01]  /*20c0*/  FADD R24, R24, R19 ;  /* 0x0000001318187221 */ /* 0x020fe20000000000 */
[----:B------:R-:W-:Y:S01]  /*20d0*/  LOP3.LUT R8, R18, 0x3f, RZ, 0xc0, !PT ;  /* 0x0000003f12087812 */ /* 0x000fe200078ec0ff */
[----:B------:R-:W-:Y:S01]  /*20e0*/  FFMA R5, R15, R33, R20 ;  /* 0x000000210f057223 */ /* 0x000fe20000000014 */
[----:B------:R-:W-:Y:S01]  /*20f0*/  FFMA R30, R7, R11, R6 ;  /* 0x0000000b071e7223 */ /* 0x000fe20000000006 */
[----:B------:R-:W-:Y:S01]  /*2100*/  STS [R10], R4 ;  /* 0x000000040a007388 */ /* 0x000fe20000000800 */
[----:B------:R-:W-:Y:S01]  /*2110*/  FFMA R24, R31, R25, R24 ;  /* 0x000000191f187223 */ /* 0x000fe20000000018 */
[----:B------:R-:W-:Y:S01]  /*2120*/  LEA R11, R8, UR4, 0x2 ;  /* 0x00000004080b7c11 */ /* 0x000fe2000f8e10ff */
[----:B------:R-:W0:Y:S01]  /*2130*/  LDC.64 R6, c[0x0][0x230] ;  /* 0x00008c00ff067b82 */ /* 0x000e220000000a00 */
[----:B------:R-:W-:Y:S01]  /*2140*/  STS [R10+0x80], R5 ;  /* 0x000080050a007388 */ /* 0x000fe20000000800 */
[----:B------:R-:W-:-:S06]  /*2150*/  LEA.HI R14, R13, R16, RZ, 0x2 ;  /* 0x000000100d0e7211 */ /* 0x000fcc00078f10ff */
[----:B------:R-:W-:Y:S01]  /*2160*/  BAR.SYNC.DEFER_BLOCKING 0x0 ;  /* 0x0000000000007b1d */ /* 0x000fe20000010000 */
[----:B------:R-:W-:-:S04]  /*2170*/  LOP3.LUT P0, RZ, R18, 0x1c0, RZ, 0xc0, !PT ;  /* 0x000001c012ff7812 */ /* 0x000fc8000780c0ff */
[----:B------:R-:W-:-:S03]  /*2180*/  ISETP.LT.AND P0, PT, R16, 0x40, !P0 ;  /* 0x000000401000780c */ /* 0x000fc60004701270 */
[----:B------:R-:W1:Y:S01]  /*2190*/  LDC.64 R8, c[0x0][0x238] ;  /* 0x00008e00ff087b82 */ /* 0x000e620000000a00 */
[----:B------:R-:W2:Y:S04]  /*21a0*/  SHFL.BFLY PT, R19, R24, 0x1, 0x1f ;  /* 0x0c201f0018137f89 */ /* 0x000ea800000e0000 */
[----:B------:R-:W3:Y:S03]  /*21b0*/  LDS R15, [R11] ;  /* 0x000000000b0f7984 */ /* 0x000ee60000000800 */
[----:B------:R-:W-:Y:S01]  /*21c0*/  BAR.SYNC.DEFER_BLOCKING 0x0 ;  /* 0x0000000000007b1d */ /* 0x000fe20000010000 */
[----:B--2---:R-:W-:Y:S01]  /*21d0*/  FADD R24, R24, R19 ;  /* 0x0000001318187221 */ /* 0x004fe20000000000 */
[----:B------:R-:W-:-:S02]  /*21e0*/  LEA.HI R19, R17, R17, RZ, 0x2 ;  /* 0x0000001111137211 */ /* 0x000fc400078f10ff */
[----:B------:R-:W-:Y:S01]  /*21f0*/  SHF.R.S32.HI R17, RZ, 0x2, R14 ;  /* 0x00000002ff117819 */ /* 0x000fe2000001140e */
[----:B------:R-:W-:Y:S01]  /*2200*/  FFMA R32, R33, R22, R24 ;  /* 0x0000001621207223 */ /* 0x000fe20000000018 */
[----:B------:R-:W-:Y:S02]  /*2210*/  LOP3.LUT R14, R19, 0xfffffffc, RZ, 0xc0, !PT ;  /* 0xfffffffc130e7812 */ /* 0x000fe400078ec0ff */
[----:B------:R-:W-:Y:S02]  /*2220*/  CS2R R24, SRZ ;  /* 0x0000000000187805 */ /* 0x000fe4000001ff00 */
[----:B------:R-:W-:-:S04]  /*2230*/  IADD3 R33, R0, -0x40, RZ ;  /* 0xffffffc000217810 */ /* 0x000fc80007ffe0ff */
[----:B------:R-:W-:Y:S02]  /*2240*/  IADD3 R31, R33, 0x40, RZ ;  /* 0x00000040211f7810 */ /* 0x000fe40007ffe0ff */
[----:B------:R-:W-:-:S05]  /*2250*/  IADD3 R33, R33, 0x3040, RZ ;  /* 0x0000304021217810 */ /* 0x000fca0007ffe0ff */
[----:B------:R-:W-:Y:S01]  /*2260*/  IMAD.WIDE R28, R33, 0x4, R2 ;  /* 0x00000004211c7825 */ /* 0x000fe200078e0202 */
[----:B------:R-:W-:Y:S04]  /*2270*/  STS [R10], R30 ;  /* 0x0000001e0a007388 */ /* 0x000fe80000000800 */
[----:B------:R2:W-:Y:S01]  /*2280*/  STS [R10+0x80], R32 ;  /* 0x000080200a007388 */ /* 0x0005e20000000800 */
[----:B------:R-:W-:Y:S01]  /*2290*/  BAR.SYNC.DEFER_BLOCKING 0x0 ;  /* 0x0000000000007b1d */ /* 0x000fe20000010000 */
[----:B--2---:R-:W-:Y:S01]  /*22a0*/  IMAD R10, R17, -0x4, R16 ;  /* 0xfffffffc110a7824 */ /* 0x004fe200078e0210 */
[----:B------:R-:W-:-:S04]  /*22b0*/  IADD3 R17, R17, -R14, RZ ;  /* 0x8000000e11117210 */ /* 0x000fc80007ffe0ff */
[----:B------:R-:W-:Y:S01]  /*22c0*/  LEA R10, R10, R17, 0x2 ;  /* 0x000000110a0a7211 */ /* 0x000fe200078e10ff */
[----:B------:R2:W4:Y:S02]  /*22d0*/  LDS R12, [R11] ;  /* 0x000000000b0c7984 */ /* 0x0005240000000800 */
[----:B--2---:R-:W-:-:S04]  /*22e0*/  LEA.HI R11, R13, R16, RZ, 0x4 ;  /* 0x000000100d0b7211 */ /* 0x004fc800078f20ff */
[----:B------:R-:W-:-:S04]  /*22f0*/  LOP3.LUT R11, R11, 0xfffffff0, RZ, 0xc0, !PT ;  /* 0xfffffff00b0b7812 */ /* 0x000fc800078ec0ff */
[----:B------:R-:W-:-:S05]  /*2300*/  IADD3 R11, R10, R11, RZ ;  /* 0x0000000b0a0b7210 */ /* 0x000fca0007ffe0ff */
[----:B0-----:R-:W-:-:S04]  /*2310*/  IMAD.WIDE R6, R11, 0x4, R6 ;  /* 0x000000040b067825 */ /* 0x001fc800078e0206 */
[----:B-1----:R-:W-:Y:S01]  /*2320*/  IMAD.WIDE R8, R11, 0x4, R8 ;  /* 0x000000040b087825 */ /* 0x002fe200078e0208 */
[----:B---3--:R0:W-:Y:S01]  /*2330*/  @P0 STG.E desc[UR6][R6.64], R15 ;  /* 0x0000000f06000986 */ /* 0x0081e2000c101906 */
[----:B------:R-:W1:Y:S02]  /*2340*/  LDC.64 R10, c[0x0][0x228] ;  /* 0x00008a00ff0a7b82 */ /* 0x000e640000000a00 */
[----:B----4-:R-:W-:-:S06]  /*2350*/  FFMA R14, R12, R35, 9.9999999747524270788e-07 ;  /* 0x358637bd0c0e7423 */ /* 0x010fcc0000000023 */
[----:B------:R-:W2:Y:S01]  /*2360*/  LDC.64 R12, c[0x0][0x220] ;  /* 0x00008800ff0c7b82 */ /* 0x000ea20000000a00 */
[----:B------:R3:W4:Y:S01]  /*2370*/  MUFU.RSQ R17, R14 ;  /* 0x0000000e00117308 */ /* 0x0007220000001400 */
[----:B0-----:R-:W-:Y:S01]  /*2380*/  LOP3.LUT R7, R18, 0xf, RZ, 0xc0, !PT ;  /* 0x0000000f12077812 */ /* 0x001fe200078ec0ff */
[----:B---3--:R-:W-:Y:S01]  /*2390*/  IMAD.WIDE R14, R31, 0x4, R2 ;  /* 0x000000041f0e7825 */ /* 0x008fe200078e0202 */
[----:B----4-:R1:W-:Y:S04]  /*23a0*/  @P0 STG.E desc[UR6][R8.64], R17 ;  /* 0x0000001108000986 */ /* 0x0103e8000c101906 */
[----:B------:R-:W3:Y:S04]  /*23b0*/  @!P1 LDG.E.EF.128 R36, desc[UR6][R14.64] ;  /* 0x000000060e249981 */ /* 0x000ee8000c0e1d00 */
[----:B------:R-:W4:Y:S01]  /*23c0*/  @!P2 LDG.E.EF.128 R24, desc[UR6][R28.64] ;  /* 0x000000061c18a981 */ /* 0x000f22000c0e1d00 */
[----:B--2---:R-:W-:-:S04]  /*23d0*/  IMAD.WIDE.U32 R12, R7, 0x10, R12 ;  /* 0x00000010070c7825 */ /* 0x004fc800078e000c */
[----:B-1----:R-:W-:Y:S01]  /*23e0*/  IMAD.WIDE.U32 R8, R7, 0x10, R10 ;  /* 0x0000001007087825 */ /* 0x002fe200078e000a */
[----:B------:R-:W2:Y:S01]  /*23f0*/  LDG.E.EL.128 R20, desc[UR6][R12.64] ;  /* 0x000000060c147981 */ /* 0x000ea2000c2e1d00 */
[----:B------:R-:W0:Y:S03]  /*2400*/  LDC.64 R6, c[0x0][0x240] ;  /* 0x00009000ff067b82 */ /* 0x000e260000000a00 */
[----:B------:R-:W2:Y:S01]  /*2410*/  LDG.E.EL.128 R16, desc[UR6][R8.64] ;  /* 0x0000000608107981 */ /* 0x000ea2000c2e1d00 */
[-C--:B------:R-:W-:Y:S01]  /*2420*/  FFMA R10, R30, R35.reuse, 9.9999999747524270788e-07 ;  /* 0x358637bd1e0a7423 */ /* 0x080fe20000000023 */
[----:B------:R-:W-:-:S05]  /*2430*/  FFMA R11, R32, R35, 9.9999999747524270788e-07 ;  /* 0x358637bd200b7423 */ /* 0x000fca0000000023 */
[----:B------:R-:W1:Y:S08]  /*2440*/  MUFU.RSQ R10, R10 ;  /* 0x0000000a000a7308 */ /* 0x000e700000001400 */
[----:B------:R-:W5:Y:S01]  /*2450*/  MUFU.RSQ R11, R11 ;  /* 0x0000000b000b7308 */ /* 0x000f620000001400 */
[----:B------:R-:W-:Y:S02]  /*2460*/  CS2R R34, SRZ ;  /* 0x0000000000227805 */ /* 0x000fe4000001ff00 */
[----:B---3--:R-:W-:-:S02]  /*2470*/  SEL R15, R36, RZ, !P1 ;  /* 0x000000ff240f7207 */ /* 0x008fc40004800000 */
[----:B----4-:R-:W-:-:S03]  /*2480*/  SEL R24, R24, RZ, !P2 ;  /* 0x000000ff18187207 */ /* 0x010fc60005000000 */
[----:B------:R-:W-:Y:S01]  /*2490*/  FADD R15, -R4, R15 ;  /* 0x0000000f040f7221 */ /* 0x000fe20000000100 */
[----:B------:R-:W-:Y:S02]  /*24a0*/  SEL R37, R37, RZ, !P1 ;  /* 0x000000ff25257207 */ /* 0x000fe40004800000 */
[----:B------:R-:W-:Y:S01]  /*24b0*/  SEL R14, R25, RZ, !P2 ;  /* 0x000000ff190e7207 */ /* 0x000fe20005000000 */
[----:B------:R-:W-:Y:S01]  /*24c0*/  FADD R24, -R5, R24 ;  /* 0x0000001805187221 */ /* 0x000fe20000000100 */
[----:B------:R-:W-:Y:S01]  /*24d0*/  SEL R29, R38, RZ, !P1 ;  /* 0x000000ff261d7207 */ /* 0x000fe20004800000 */
[----:B-1----:R-:W-:Y:S01]  /*24e0*/  FMUL R15, R10, R15 ;  /* 0x0000000f0a0f7220 */ /* 0x002fe20000400000 */
[----:B------:R-:W-:Y:S01]  /*24f0*/  SEL R26, R26, RZ, !P2 ;  /* 0x000000ff1a1a7207 */ /* 0x000fe20005000000 */
[----:B------:R-:W-:Y:S01]  /*2500*/  FADD R25, -R4, R37 ;  /* 0x0000002504197221 */ /* 0x000fe20000000100 */
[----:B------:R-:W-:Y:S01]  /*2510*/  SEL R28, R27, RZ, !P2 ;  /* 0x000000ff1b1c7207 */ /* 0x000fe20005000000 */
[----:B------:R-:W-:Y:S01]  /*2520*/  FADD R14, -R5, R14 ;  /* 0x0000000e050e7221 */ /* 0x000fe20000000100 */
[----:B------:R-:W-:Y:S01]  /*2530*/  SEL R39, R39, RZ, !P1 ;  /* 0x000000ff27277207 */ /* 0x000fe20004800000 */
[C---:B-----5:R-:W-:Y:S01]  /*2540*/  FMUL R27, R11.reuse, R24 ;  /* 0x000000180b1b7220 */ /* 0x060fe20000400000 */
[--C-:B--2---:R-:W-:Y:S01]  /*2550*/  FFMA R24, R20, R15, R16.reuse ;  /* 0x0000000f14187223 */ /* 0x104fe20000000010 */
[----:B------:R-:W-:Y:S01]  /*2560*/  FMUL R30, R10, R25 ;  /* 0x000000190a1e7220 */ /* 0x000fe20000400000 */
[----:B------:R-:W-:Y:S01]  /*2570*/  FADD R15, -R4, R29 ;  /* 0x0000001d040f7221 */ /* 0x000fe20000000100 */
[----:B------:R-:W-:Y:S01]  /*2580*/  FMUL R14, R11, R14 ;  /* 0x0000000e0b0e7220 */ /* 0x000fe20000400000 */
[----:B------:R-:W-:Y:S01]  /*2590*/  FFMA R16, R20, R27, R16 ;  /* 0x0000001b14107223 */ /* 0x000fe20000000010 */
[----:B------:R-:W-:Y:S01]  /*25a0*/  FADD R26, -R5, R26 ;  /* 0x0000001a051a7221 */ /* 0x000fe20000000100 */
[----:B------:R-:W-:Y:S01]  /*25b0*/  FADD R27, -R4, R39 ;  /* 0x00000027041b7221 */ /* 0x000fe20000000100 */
[--C-:B------:R-:W-:Y:S01]  /*25c0*/  FFMA R25, R21, R30, R17.reuse ;  /* 0x0000001e15197223 */ /* 0x100fe20000000011 */
[----:B------:R-:W-:Y:S01]  /*25d0*/  FADD R28, -R5, R28 ;  /* 0x0000001c051c7221 */ /* 0x000fe20000000100 */
[C---:B------:R-:W-:Y:S01]  /*25e0*/  FMUL R15, R10.reuse, R15 ;  /* 0x0000000f0a0f7220 */ /* 0x040fe20000400000 */
[----:B------:R-:W-:Y:S01]  /*25f0*/  FFMA R17, R21, R14, R17 ;  /* 0x0000000e15117223 */ /* 0x000fe20000000011 */
[C---:B------:R-:W-:Y:S01]  /*2600*/  FMUL R29, R11.reuse, R26 ;  /* 0x0000001a0b1d7220 */ /* 0x040fe20000400000 */
[----:B------:R-:W-:Y:S01]  /*2610*/  FMUL R14, R10, R27 ;  /* 0x0000001b0a0e7220 */ /* 0x000fe20000400000 */
[----:B------:R-:W-:Y:S01]  /*2620*/  FMUL R28, R11, R28 ;  /* 0x0000001c0b1c7220 */ /* 0x000fe20000400000 */
[C-C-:B------:R-:W-:Y:S01]  /*2630*/  FFMA R26, R22.reuse, R15, R18.reuse ;  /* 0x0000000f161a7223 */ /* 0x140fe20000000012 */
[----:B------:R-:W-:Y:S01]  /*2640*/  FFMA R18, R22, R29, R18 ;  /* 0x0000001d16127223 */ /* 0x000fe20000000012 */
[----:B0-----:R-:W-:-:S04]  /*2650*/  IMAD.WIDE R20, R31, 0x4, R6 ;  /* 0x000000041f147825 */ /* 0x001fc800078e0206 */
[C-C-:B------:R-:W-:Y:S01]  /*2660*/  FFMA R27, R23.reuse, R14, R19.reuse ;  /* 0x0000000e171b7223 */ /* 0x140fe20000000013 */
[----:B------:R-:W-:Y:S01]  /*2670*/  IADD3 R29, R0, 0x40, RZ ;  /* 0x00000040001d7810 */ /* 0x000fe20007ffe0ff */
[----:B------:R-:W-:Y:S01]  /*2680*/  FFMA R19, R23, R28, R19 ;  /* 0x0000001c17137223 */ /* 0x000fe20000000013 */
[----:B------:R-:W-:Y:S01]  /*2690*/  IADD3 R31, R0, 0x3040, RZ ;  /* 0x00003040001f7810 */ /* 0x000fe20007ffe0ff */
[----:B------:R-:W-:Y:S01]  /*26a0*/  IMAD.WIDE R22, R33, 0x4, R6 ;  /* 0x0000000421167825 */ /* 0x000fe200078e0206 */
[----:B------:R-:W-:Y:S01]  /*26b0*/  CS2R R32, SRZ ;  /* 0x0000000000207805 */ /* 0x000fe2000001ff00 */
[----:B------:R0:W-:Y:S01]  /*26c0*/  @!P1 STG.E.128 desc[UR6][R20.64], R24 ;  /* 0x0000001814009986 */ /* 0x0001e2000c101d06 */
[----:B------:R-:W-:Y:S01]  /*26d0*/  CS2R R36, SRZ ;  /* 0x0000000000247805 */ /* 0x000fe2000001ff00 */
[--C-:B------:R-:W-:Y:S01]  /*26e0*/  IMAD.WIDE R14, R29, 0x4, R2.reuse ;  /* 0x000000041d0e7825 */ /* 0x100fe200078e0202 */
[----:B------:R-:W-:Y:S01]  /*26f0*/  CS2R R38, SRZ ;  /* 0x0000000000267805 */ /* 0x000fe2000001ff00 */
[----:B------:R1:W-:Y:S04]  /*2700*/  @!P2 STG.E.128 desc[UR6][R22.64], R16 ;  /* 0x000000101600a986 */ /* 0x0003e8000c101d06 */
[----:B------:R-:W2:Y:S01]  /*2710*/  @!P1 LDG.E.EF.128 R32, desc[UR6][R14.64] ;  /* 0x000000060e209981 */ /* 0x000ea2000c0e1d00 */
[----:B0-----:R-:W-:-:S03]  /*2720*/  IMAD.WIDE R24, R31, 0x4, R2 ;  /* 0x000000041f187825 */ /* 0x001fc600078e0202 */
[----:B-1----:R-:W3:Y:S04]  /*2730*/  LDG.E.EL.128 R20, desc[UR6][R12.64+0x100] ;  /* 0x000100060c147981 */ /* 0x002ee8000c2e1d00 */
[----:B------:R0:W4:Y:S04]  /*2740*/  @!P2 LDG.E.EF.128 R36, desc[UR6][R24.64] ;  /* 0x000000061824a981 */ /* 0x000128000c0e1d00 */
[----:B------:R-:W3:Y:S01]  /*2750*/  LDG.E.EL.128 R16, desc[UR6][R8.64+0x100] ;  /* 0x0001000608107981 */ /* 0x000ee2000c2e1d00 */
[----:B------:R-:W-:Y:S02]  /*2760*/  CS2R R42, SRZ ;  /* 0x00000000002a7805 */ /* 0x000fe4000001ff00 */
[----:B--2---:R-:W-:-:S02]  /*2770*/  SEL R27, R32, RZ, !P1 ;  /* 0x000000ff201b7207 */ /* 0x004fc40004800000 */
[----:B------:R-:W-:-:S03]  /*2780*/  SEL R33, R33, RZ, !P1 ;  /* 0x000000ff21217207 */ /* 0x000fc60004800000 */
[C---:B------:R-:W-:Y:S02]  /*2790*/  FADD R15, -R4.reuse, R27 ;  /* 0x0000001b040f7221 */ /* 0x040fe40000000100 */
[----:B0-----:R-:W-:Y:S01]  /*27a0*/  FADD R25, -R4, R33 ;  /* 0x0000002104197221 */ /* 0x001fe20000000100 */
[----:B------:R-:W-:Y:S01]  /*27b0*/  SEL R41, R34, RZ, !P1 ;  /* 0x000000ff22297207 */ /* 0x000fe20004800000 */
[----:B------:R-:W-:Y:S01]  /*27c0*/  FMUL R15, R10, R15 ;  /* 0x0000000f0a0f7220 */ /* 0x000fe20000400000 */
[----:B----4-:R-:W-:Y:S02]  /*27d0*/  SEL R26, R36, RZ, !P2 ;  /* 0x000000ff241a7207 */ /* 0x010fe40005000000 */
[----:B------:R-:W-:-:S03]  /*27e0*/  SEL R28, R37, RZ, !P2 ;  /* 0x000000ff251c7207 */ /* 0x000fc60005000000 */
[C---:B------:R-:W-:Y:S02]  /*27f0*/  FADD R26, -R5.reuse, R26 ;  /* 0x0000001a051a7221 */ /* 0x040fe40000000100 */
[----:B------:R-:W-:Y:S01]  /*2800*/  FADD R28, -R5, R28 ;  /* 0x0000001c051c7221 */ /* 0x000fe20000000100 */
[----:B------:R-:W-:Y:S01]  /*2810*/  FMUL R14, R10, R25 ;  /* 0x000000190a0e7220 */ /* 0x000fe20000400000 */
[----:B------:R-:W-:Y:S01]  /*2820*/  SEL R35, R35, RZ, !P1 ;  /* 0x000000ff23237207 */ /* 0x000fe20004800000 */
[C---:B------:R-:W-:Y:S01]  /*2830*/  FMUL R27, R11.reuse, R26 ;  /* 0x0000001a0b1b7220 */ /* 0x040fe20000400000 */
[----:B------:R-:W-:Y:S01]  /*2840*/  FMUL R28, R11, R28 ;  /* 0x0000001c0b1c7220 */ /* 0x000fe20000400000 */
[C-C-:B---3--:R-:W-:Y:S01]  /*2850*/  FFMA R24, R20.reuse, R15, R16.reuse ;  /* 0x0000000f14187223 */ /* 0x148fe20000000010 */
[C-C-:B------:R-:W-:Y:S01]  /*2860*/  FFMA R25, R21.reuse, R14, R17.reuse ;  /* 0x0000000e15197223 */ /* 0x140fe20000000011 */
[----:B------:R-:W-:Y:S01]  /*2870*/  FFMA R16, R20, R27, R16 ;  /* 0x0000001b14107223 */ /* 0x000fe20000000010 */
[----:B------:R-:W-:Y:S01]  /*2880*/  FFMA R17, R21, R28, R17 ;  /* 0x0000001c15117223 */ /* 0x000fe20000000011 */
[C---:B------:R-:W-:Y:S01]  /*2890*/  FADD R21, -R4.reuse, R41 ;  /* 0x0000002904157221 */ /* 0x040fe20000000100 */
[----:B------:R-:W-:Y:S01]  /*28a0*/  FADD R27, -R4, R35 ;  /* 0x00000023041b7221 */ /* 0x000fe20000000100 */
[----:B------:R-:W-:-:S02]  /*28b0*/  SEL R30, R38, RZ, !P2 ;  /* 0x000000ff261e7207 */ /* 0x000fc40005000000 */
[----:B------:R-:W-:Y:S01]  /*28c0*/  SEL R32, R39, RZ, !P2 ;  /* 0x000000ff27207207 */ /* 0x000fe20005000000 */
[C---:B------:R-:W-:Y:S01]  /*28d0*/  FMUL R21, R10.reuse, R21 ;  /* 0x000000150a157220 */ /* 0x040fe20000400000 */
[----:B------:R-:W-:Y:S01]  /*28e0*/  FMUL R20, R10, R27 ;  /* 0x0000001b0a147220 */ /* 0x000fe20000400000 */
[C---:B------:R-:W-:Y:S01]  /*28f0*/  FADD R30, -R5.reuse, R30 ;  /* 0x0000001e051e7221 */ /* 0x040fe20000000100 */
[----:B------:R-:W-:Y:S01]  /*2900*/  IADD3 R33, R0, 0x40, RZ ;  /* 0x0000004000217810 */ /* 0x000fe20007ffe0ff */
[----:B------:R-:W-:Y:S01]  /*2910*/  FADD R32, -R5, R32 ;  /* 0x0000002005207221 */ /* 0x000fe20000000100 */
[----:B------:R-:W-:Y:S01]  /*2920*/  FFMA R26, R22, R21, R18 ;  /* 0x00000015161a7223 */ /* 0x000fe20000000012 */
[----:B------:R-:W-:Y:S01]  /*2930*/  FFMA R27, R23, R20, R19 ;  /* 0x00000014171b7223 */ /* 0x000fe20000000013 */
[----:B------:R-:W-:-:S04]  /*2940*/  IMAD.WIDE R14, R29, 0x4, R6 ;  /* 0x000000041d0e7825 */ /* 0x000fc800078e0206 */
[C---:B------:R-:W-:Y:S01]  /*2950*/  FMUL R29, R11.reuse, R30 ;  /* 0x0000001e0b1d7220 */ /* 0x040fe20000400000 */
[----:B------:R-:W-:Y:S01]  /*2960*/  FMUL R32, R11, R32 ;  /* 0x000000200b207220 */ /* 0x000fe20000400000 */
[----:B------:R-:W-:Y:S01]  /*2970*/  IMAD.WIDE R20, R31, 0x4, R6 ;  /* 0x000000041f147825 */ /* 0x000fe200078e0206 */
[----:B------:R-:W-:Y:S02]  /*2980*/  IADD3 R31, R33, 0x40, RZ ;  /* 0x00000040211f7810 */ /* 0x000fe40007ffe0ff */
[----:B------:R-:W-:Y:S01]  /*2990*/  IADD3 R33, R33, 0x3040, RZ ;  /* 0x0000304021217810 */ /* 0x000fe20007ffe0ff */
[----:B------:R-:W-:Y:S01]  /*29a0*/  FFMA R18, R22, R29, R18 ;  /* 0x0000001d16127223 */ /* 0x000fe20000000012 */
[----:B------:R-:W-:Y:S01]  /*29b0*/  FFMA R19, R23, R32, R19 ;  /* 0x0000002017137223 */ /* 0x000fe20000000013 */
[----:B------:R-:W-:Y:S02]  /*29c0*/  CS2R R36, SRZ ;  /* 0x0000000000247805 */ /* 0x000fe4000001ff00 */
[----:B------:R-:W-:Y:S01]  /*29d0*/  CS2R R38, SRZ ;  /* 0x0000000000267805 */ /* 0x000fe2000001ff00 */
[----:B------:R-:W-:Y:S01]  /*29e0*/  IMAD.WIDE R28, R31, 0x4, R2 ;  /* 0x000000041f1c7825 */ /* 0x000fe200078e0202 */
[----:B------:R0:W-:Y:S01]  /*29f0*/  @!P1 STG.E.128 desc[UR6][R14.64], R24 ;  /* 0x000000180e009986 */ /* 0x0001e2000c101d06 */
[----:B------:R-:W-:-:S03]  /*2a00*/  CS2R R40, SRZ ;  /* 0x0000000000287805 */ /* 0x000fc6000001ff00 */
[----:B------:R1:W-:Y:S04]  /*2a10*/  @!P2 STG.E.128 desc[UR6][R20.64], R16 ;  /* 0x000000101400a986 */ /* 0x0003e8000c101d06 */
[----:B------:R-:W2:Y:S01]  /*2a20*/  @!P1 LDG.E.EF.128 R36, desc[UR6][R28.64] ;  /* 0x000000061c249981 */ /* 0x000ea2000c0e1d00 */
[----:B0-----:R-:W-:-:S03]  /*2a30*/  IMAD.WIDE R14, R33, 0x4, R2 ;  /* 0x00000004210e7825 */ /* 0x001fc600078e0202 */
[----:B-1----:R-:W3:Y:S04]  /*2a40*/  LDG.E.EL.128 R20, desc[UR6][R12.64+0x200] ;  /* 0x000200060c147981 */ /* 0x002ee8000c2e1d00 */
[----:B------:R0:W4:Y:S04]  /*2a50*/  @!P2 LDG.E.EF.128 R40, desc[UR6][R14.64] ;  /* 0x000000060e28a981 */ /* 0x000128000c0e1d00 */
[----:B------:R-:W3:Y:S01]  /*2a60*/  LDG.E.EL.128 R16, desc[UR6][R8.64+0x200] ;  /* 0x0002000608107981 */ /* 0x000ee2000c2e1d00 */
[----:B--2---:R-:W-:Y:S02]  /*2a70*/  SEL R25, R36, RZ, !P1 ;  /* 0x000000ff24197207 */ /* 0x004fe40004800000 */
[----:B------:R-:W-:-:S03]  /*2a80*/  SEL R37, R37, RZ, !P1 ;  /* 0x000000ff25257207 */ /* 0x000fc60004800000 */
[C---:B0-----:R-:W-:Y:S02]  /*2a90*/  FADD R15, -R4.reuse, R25 ;  /* 0x00000019040f7221 */ /* 0x041fe40000000100 */
[----:B------:R-:W-:Y:S01]  /*2aa0*/  FADD R25, -R4, R37 ;  /* 0x0000002504197221 */ /* 0x000fe20000000100 */
        /* <DEDUP_REMOVED lines=17> */
[C---:B------:R-:W-:Y:S01]  /*2bc0*/  FMUL R21, R10.reuse, R21 ;  /* 0x000000150a157220 */ /* 0x040fe20000400000 */
[----:B------:R-:W-:Y:S01]  /*2bd0*/  FMUL R20, R10, R27 ;  /* 0x0000001b0a147220 */ /* 0x000fe20000400000 */
[----:B------:R-:W-:Y:S02]  /*2be0*/  SEL R28, R43, RZ, !P2 ;  /* 0x000000ff2b1c7207 */ /* 0x000fe40005000000 */
[----:B------:R-:W-:Y:S01]  /*2bf0*/  FFMA R26, R22, R21, R18 ;  /* 0x00000015161a7223 */ /* 0x000fe20000000012 */
[----:B------:R-:W-:Y:S01]  /*2c00*/  FFMA R27, R23, R20, R19 ;  /* 0x00000014171b7223 */ /* 0x000fe20000000013 */
[----:B------:R-:W-:-:S04]  /*2c10*/  IMAD.WIDE R20, R33, 0x4, R6 ;  /* 0x0000000421147825 */ /* 0x000fc800078e0206 */
[C---:B------:R-:W-:Y:S01]  /*2c20*/  FADD R30, -R5.reuse, R30 ;  /* 0x0000001e051e7221 */ /* 0x040fe20000000100 */
[----:B------:R-:W-:Y:S01]  /*2c30*/  FADD R28, -R5, R28 ;  /* 0x0000001c051c7221 */ /* 0x000fe20000000100 */
[----:B------:R-:W-:Y:S01]  /*2c40*/  IADD3 R33, R0, 0x80, RZ ;  /* 0x0000008000217810 */ /* 0x000fe20007ffe0ff */
[----:B------:R-:W-:-:S04]  /*2c50*/  IMAD.WIDE R14, R31, 0x4, R6 ;  /* 0x000000041f0e7825 */ /* 0x000fc800078e0206 */
[C---:B------:R-:W-:Y:S01]  /*2c60*/  FMUL R29, R11.reuse, R30 ;  /* 0x0000001e0b1d7220 */ /* 0x040fe20000400000 */
[----:B------:R-:W-:Y:S01]  /*2c70*/  FMUL R28, R11, R28 ;  /* 0x0000001c0b1c7220 */ /* 0x000fe20000400000 */
        /* <DEDUP_REMOVED lines=8> */
[----:B------:R-:W-:-:S02]  /*2d00*/  CS2R R40, SRZ ;  /* 0x0000000000287805 */ /* 0x000fc4000001ff00 */
[----:B------:R-:W-:Y:S01]  /*2d10*/  CS2R R42, SRZ ;  /* 0x00000000002a7805 */ /* 0x000fe2000001ff00 */
        /* <DEDUP_REMOVED lines=55> */
[----:B------:R-:W-:Y:S02]  /*3090*/  IADD3 R0, R0, 0x100, RZ ;  /* 0x0000010000007810 */ /* 0x000fe40007ffe0ff */
[----:B--2---:R-:W-:-:S02]  /*30a0*/  SEL R25, R36, RZ, !P1 ;  /* 0x000000ff24197207 */ /* 0x004fc40004800000 */
        /* <DEDUP_REMOVED lines=9> */
[----:B------:R-:W-:Y:S01]  /*3140*/  SEL R30, R42, RZ, !P2 ;  /* 0x000000ff2a1e7207 */ /* 0x000fe20005000000 */
[----:B------:R-:W-:Y:S01]  /*3150*/  FMUL R14, R10, R25 ;  /* 0x000000190a0e7220 */ /* 0x000fe20000400000 */
[----:B------:R-:W-:Y:S01]  /*3160*/  SEL R39, R39, RZ, !P1 ;  /* 0x000000ff27277207 */ /* 0x000fe20004800000 */
[----:B------:R-:W-:Y:S01]  /*3170*/  FMUL R26, R11, R26 ;  /* 0x0000001a0b1a7220 */ /* 0x000fe20000400000 */
[----:B------:R-:W-:Y:S01]  /*3180*/  SEL R28, R43, RZ, !P2 ;  /* 0x000000ff2b1c7207 */ /* 0x000fe20005000000 */
[----:B------:R-:W-:Y:S01]  /*3190*/  FMUL R27, R11, R24 ;  /* 0x000000180b1b7220 */ /* 0x000fe20000400000 */
[----:B---3--:R-:W-:Y:S01]  /*31a0*/  FFMA R24, R20, R15, R16 ;  /* 0x0000000f14187223 */ /* 0x008fe20000000010 */
[C---:B------:R-:W-:Y:S01]  /*31b0*/  FFMA R25, R21.reuse, R14, R17 ;  /* 0x0000000e15197223 */ /* 0x040fe20000000011 */
[C---:B------:R-:W-:Y:S01]  /*31c0*/  FADD R15, -R4.reuse, R35 ;  /* 0x00000023040f7221 */ /* 0x040fe20000000100 */
[----:B------:R-:W-:Y:S01]  /*31d0*/  FFMA R21, R21, R26, R17 ;  /* 0x0000001a15157223 */ /* 0x000fe20000000011 */
[C---:B------:R-:W-:Y:S01]  /*31e0*/  FADD R30, -R5.reuse, R30 ;  /* 0x0000001e051e7221 */ /* 0x040fe20000000100 */
[----:B------:R-:W-:Y:S01]  /*31f0*/  FADD R17, -R4, R39 ;  /* 0x0000002704117221 */ /* 0x000fe20000000100 */
[----:B------:R-:W-:Y:S01]  /*3200*/  FADD R28, -R5, R28 ;  /* 0x0000001c051c7221 */ /* 0x000fe20000000100 */
[----:B------:R-:W-:Y:S01]  /*3210*/  FFMA R20, R20, R27, R16 ;  /* 0x0000001b14147223 */ /* 0x000fe20000000010 */
[C---:B------:R-:W-:Y:S01]  /*3220*/  FMUL R15, R10.reuse, R15 ;  /* 0x0000000f0a0f7220 */ /* 0x040fe20000400000 */
[C---:B------:R-:W-:Y:S01]  /*3230*/  FMUL R27, R11.reuse, R30 ;  /* 0x0000001e0b1b7220 */ /* 0x040fe20000400000 */
[----:B------:R-:W-:Y:S01]  /*3240*/  FMUL R14, R10, R17 ;  /* 0x000000110a0e7220 */ /* 0x000fe20000400000 */
[----:B------:R-:W-:Y:S01]  /*3250*/  FMUL R28, R11, R28 ;  /* 0x0000001c0b1c7220 */ /* 0x000fe20000400000 */
[C-C-:B------:R-:W-:Y:S01]  /*3260*/  FFMA R26, R22.reuse, R15, R18.reuse ;  /* 0x0000000f161a7223 */ /* 0x140fe20000000012 */
[----:B------:R-:W-:Y:S01]  /*3270*/  IADD3 R35, R0, 0x40, RZ ;  /* 0x0000004000237810 */ /* 0x000fe20007ffe0ff */
[----:B------:R-:W-:Y:S01]  /*3280*/  FFMA R22, R22, R27, R18 ;  /* 0x0000001b16167223 */ /* 0x000fe20000000012 */
[C-C-:B------:R-:W-:Y:S01]  /*3290*/  FFMA R27, R23.reuse, R14, R19.reuse ;  /* 0x0000000e171b7223 */ /* 0x140fe20000000013 */
[----:B------:R-:W-:Y:S01]  /*32a0*/  FFMA R23, R23, R28, R19 ;  /* 0x0000001c17177223 */ /* 0x000fe20000000013 */
[----:B------:R-:W-:Y:S01]  /*32b0*/  IMAD.WIDE R16, R31, 0x4, R6 ;  /* 0x000000041f107825 */ /* 0x000fe200078e0206 */
[----:B------:R-:W-:-:S02]  /*32c0*/  CS2R R36, SRZ ;  /* 0x0000000000247805 */ /* 0x000fc4000001ff00 */
[----:B------:R-:W-:Y:S01]  /*32d0*/  CS2R R38, SRZ ;  /* 0x0000000000267805 */ /* 0x000fe2000001ff00 */
[----:B------:R-:W-:Y:S01]  /*32e0*/  IMAD.WIDE R28, R33, 0x4, R6 ;  /* 0x00000004211c7825 */ /* 0x000fe200078e0206 */
[----:B------:R0:W-:Y:S03]  /*32f0*/  @!P1 STG.E.128 desc[UR6][R16.64], R24 ;  /* 0x0000001810009986 */ /* 0x0001e6000c101d06 */
[----:B------:R-:W-:Y:S01]  /*3300*/  IMAD.WIDE R30, R35, 0x4, R2 ;  /* 0x00000004231e7825 */ /* 0x000fe200078e0202 */
[----:B------:R1:W-:Y:S01]  /*3310*/  @!P2 STG.E.128 desc[UR6][R28.64], R20 ;  /* 0x000000141c00a986 */ /* 0x0003e2000c101d06 */
[----:B------:R-:W-:-:S03]  /*3320*/  IADD3 R33, R0, 0x3040, RZ ;  /* 0x0000304000217810 */ /* 0x000fc60007ffe0ff */
[----:B------:R-:W2:Y:S01]  /*3330*/  @!P1 LDG.E.EF.128 R36, desc[UR6][R30.64] ;  /* 0x000000061e249981 */ /* 0x000ea2000c0e1d00 */
[----:B------:R-:W-:Y:S02]  /*3340*/  CS2R R40, SRZ ;  /* 0x0000000000287805 */ /* 0x000fe4000001ff00 */
[----:B------:R-:W-:Y:S01]  /*3350*/  CS2R R42, SRZ ;  /* 0x00000000002a7805 */ /* 0x000fe2000001ff00 */
[----:B------:R-:W-:Y:S01]  /*3360*/  IMAD.WIDE R2, R33, 0x4, R2 ;  /* 0x0000000421027825 */ /* 0x000fe200078e0202 */
[----:B------:R-:W3:Y:S04]  /*3370*/  LDG.E.EL.128 R12, desc[UR6][R12.64+0x500] ;  /* 0x000500060c0c7981 */ /* 0x000ee8000c2e1d00 */
[----:B------:R4:W5:Y:S04]  /*3380*/  @!P2 LDG.E.EF.128 R40, desc[UR6][R2.64] ;  /* 0x000000060228a981 */ /* 0x000968000c0e1d00 */
[----:B0-----:R0:W3:Y:S01]  /*3390*/  LDG.E.EL.128 R16, desc[UR6][R8.64+0x500] ;  /* 0x0005000608107981 */ /* 0x0010e2000c2e1d00 */
[----:B-1----:R-:W-:-:S04]  /*33a0*/  IMAD.WIDE R20, R35, 0x4, R6 ;  /* 0x0000000423147825 */ /* 0x002fc800078e0206 */
[----:B------:R-:W-:Y:S01]  /*33b0*/  IMAD.WIDE R6, R33, 0x4, R6 ;  /* 0x0000000421067825 */ /* 0x000fe200078e0206 */
[----:B--2---:R-:W-:Y:S02]  /*33c0*/  SEL R23, R36, RZ, !P1 ;  /* 0x000000ff24177207 */ /* 0x004fe40004800000 */
[----:B------:R-:W-:Y:S02]  /*33d0*/  SEL R25, R37, RZ, !P1 ;  /* 0x000000ff25197207 */ /* 0x000fe40004800000 */
[----:B------:R-:W-:Y:S02]  /*33e0*/  SEL R27, R38, RZ, !P1 ;  /* 0x000000ff261b7207 */ /* 0x000fe40004800000 */
[----:B------:R-:W-:Y:S01]  /*33f0*/  SEL R39, R39, RZ, !P1 ;  /* 0x000000ff27277207 */ /* 0x000fe20004800000 */
[C---:B------:R-:W-:Y:S01]  /*3400*/  FADD R23, -R4.reuse, R23 ;  /* 0x0000001704177221 */ /* 0x040fe20000000100 */
[C---:B------:R-:W-:Y:S01]  /*3410*/  FADD R25, -R4.reuse, R25 ;  /* 0x0000001904197221 */ /* 0x040fe20000000100 */
[----:B----4-:R-:W-:-:S02]  /*3420*/  FADD R3, -R4, R27 ;  /* 0x0000001b04037221 */ /* 0x010fc40000000100 */
[----:B------:R-:W-:Y:S01]  /*3430*/  FADD R27, -R4, R39 ;  /* 0x00000027041b7221 */ /* 0x000fe20000000100 */
[----:B-----5:R-:W-:Y:S01]  /*3440*/  SEL R0, R40, RZ, !P2 ;  /* 0x000000ff28007207 */ /* 0x020fe20005000000 */
[C---:B------:R-:W-:Y:S01]  /*3450*/  FMUL R23, R10.reuse, R23 ;  /* 0x000000170a177220 */ /* 0x040fe20000400000 */
[----:B------:R-:W-:Y:S01]  /*3460*/  SEL R2, R41, RZ, !P2 ;  /* 0x000000ff29027207 */ /* 0x000fe20005000000 */
[----:B------:R-:W-:Y:S01]  /*3470*/  FMUL R22, R10, R25 ;  /* 0x000000190a167220 */ /* 0x000fe20000400000 */
[----:B------:R-:W-:Y:S01]  /*3480*/  SEL R4, R42, RZ, !P2 ;  /* 0x000000ff2a047207 */ /* 0x000fe20005000000 */
[C---:B------:R-:W-:Y:S01]  /*3490*/  FMUL R3, R10.reuse, R3 ;  /* 0x000000030a037220 */ /* 0x040fe20000400000 */
[----:B0-----:R-:W-:Y:S01]  /*34a0*/  SEL R8, R43, RZ, !P2 ;  /* 0x000000ff2b087207 */ /* 0x001fe20005000000 */
[----:B------:R-:W-:Y:S01]  /*34b0*/  FMUL R10, R10, R27 ;  /* 0x0000001b0a0a7220 */ /* 0x000fe20000400000 */
[C---:B------:R-:W-:Y:S01]  /*34c0*/  FADD R0, -R5.reuse, R0 ;  /* 0x0000000005007221 */ /* 0x040fe20000000100 */
[C---:B------:R-:W-:Y:S01]  /*34d0*/  FADD R2, -R5.reuse, R2 ;  /* 0x0000000205027221 */ /* 0x040fe20000000100 */
[C---:B------:R-:W-:Y:S01]  /*34e0*/  FADD R4, -R5.reuse, R4 ;  /* 0x0000000405047221 */ /* 0x040fe20000000100 */
[----:B------:R-:W-:Y:S01]  /*34f0*/  FADD R8, -R5, R8 ;  /* 0x0000000805087221 */ /* 0x000fe20000000100 */
[----:B---3--:R-:W-:Y:S01]  /*3500*/  FFMA R24, R12, R23, R16 ;  /* 0x000000170c187223 */ /* 0x008fe20000000010 */
[----:B------:R-:W-:Y:S01]  /*3510*/  FFMA R25, R13, R22, R17 ;  /* 0x000000160d197223 */ /* 0x000fe20000000011 */
[----:B------:R-:W-:Y:S01]  /*3520*/  FFMA R26, R14, R3, R18 ;  /* 0x000000030e1a7223 */ /* 0x000fe20000000012 */
[----:B------:R-:W-:Y:S01]  /*3530*/  FFMA R27, R15, R10, R19 ;  /* 0x0000000a0f1b7223 */ /* 0x000fe20000000013 */
[C---:B------:R-:W-:Y:S01]  /*3540*/  FMUL R5, R11.reuse, R0 ;  /* 0x000000000b057220 */ /* 0x040fe20000400000 */
[C---:B------:R-:W-:Y:S01]  /*3550*/  FMUL R2, R11.reuse, R2 ;  /* 0x000000020b027220 */ /* 0x040fe20000400000 */
[C---:B------:R-:W-:Y:S01]  /*3560*/  FMUL R9, R11.reuse, R4 ;  /* 0x000000040b097220 */ /* 0x040fe20000400000 */
[----:B------:R-:W-:Y:S01]  /*3570*/  FMUL R8, R11, R8 ;  /* 0x000000080b087220 */ /* 0x000fe20000400000 */
[----:B------:R0:W-:Y:S01]  /*3580*/  @!P1 STG.E.128 desc[UR6][R20.64], R24 ;  /* 0x0000001814009986 */ /* 0x0001e2000c101d06 */
[----:B------:R-:W-:Y:S01]  /*3590*/  FFMA R12, R12, R5, R16 ;  /* 0x000000050c0c7223 */ /* 0x000fe20000000010 */
[----:B------:R-:W-:Y:S01]  /*35a0*/  FFMA R13, R13, R2, R17 ;  /* 0x000000020d0d7223 */ /* 0x000fe20000000011 */
[----:B------:R-:W-:Y:S01]  /*35b0*/  FFMA R14, R14, R9, R18 ;  /* 0x000000090e0e7223 */ /* 0x000fe20000000012 */
[----:B------:R-:W-:Y:S01]  /*35c0*/  FFMA R15, R15, R8, R19 ;  /* 0x000000080f0f7223 */ /* 0x000fe20000000013 */
[----:B------:R-:W-:Y:S06]  /*35d0*/  @P2 EXIT ;  /* 0x000000000000294d */ /* 0x000fec0003800000 */
[----:B------:R-:W-:Y:S01]  /*35e0*/  STG.E.128 desc[UR6][R6.64], R12 ;  /* 0x0000000c06007986 */ /* 0x000fe2000c101d06 */
[----:B------:R-:W-:Y:S05]  /*35f0*/  EXIT ;  /* 0x000000000000794d */ /* 0x000fea0003800000 */
.L_x_2:
[----:B------:R-:W-:-:S00]  /*3600*/  BRA `(.L_x_2) ;  /* 0xfffffffc00fc7947 */ /* 0x000fc0000383ffff */
[----:B------:R-:W-:-:S00]  /*3610*/  NOP ;  /* 0x0000000000007918 */ /* 0x000fc00000000000 */
        /* <DEDUP_REMOVED lines=14> */
.L_x_3:


//--------------------- .nv.global.init           --------------------------
	.section	.nv.global.init,"aw",@progbits
.nv.global.init:
	.type		_$_str,@object
	.size		_$_str,(.L_0 - _$_str)
_$_str:
        /*0000*/ 	.byte	0x5f, 0x5f, 0x43, 0x55, 0x44, 0x41, 0x5f, 0x46, 0x54, 0x5a, 0x00
.L_0:


//--------------------- .nv.shared.triton_red_fused_convolution_native_layer_norm_22 --------------------------
	.section	.nv.shared.triton_red_fused_convolution_native_layer_norm_22,"aw",@nobits
	.sectionflags	@""
	.align	16
	.zero		1024


//--------------------- .nv.constant0.triton_red_fused_convolution_native_layer_norm_22 --------------------------
	.section	.nv.constant0.triton_red_fused_convolution_native_layer_norm_22,"a",@progbits
	.sectionflags	@""
	.align	4
.nv.constant0.triton_red_fused_convolution_native_layer_norm_22:
	.zero		592
